//
// Generated by NVIDIA NVVM Compiler
//
// Compiler Build ID: CL-36424714
// Cuda compilation tools, release 13.0, V13.0.88
// Based on NVVM 20.0.0
//

.version 9.0
.target sm_100
.address_size 64

	// .globl	_Z15init_rng_kernelP17curandStateXORWOWm
.global .align 4 .b8 precalc_xorwow_matrix[102400];
.global .align 4 .b8 precalc_xorwow_offset_matrix[102400];
.global .align 4 .b8 mrg32k3aM1[2304];
.global .align 4 .b8 mrg32k3aM2[2304];
.global .align 4 .b8 mrg32k3aM1SubSeq[2016];
.global .align 4 .b8 mrg32k3aM2SubSeq[2016];
.global .align 4 .b8 mrg32k3aM1Seq[2304];
.global .align 4 .b8 mrg32k3aM2Seq[2304];
.const .align 8 .b8 __cr_lgamma_table[72];
.const .align 4 .b8 DIR_X[24] = {0, 0, 128, 63, 0, 0, 0, 63, 0, 0, 0, 191, 0, 0, 128, 191, 0, 0, 0, 191, 0, 0, 0, 63};
.const .align 4 .b8 DIR_Y[24] = {0, 0, 0, 0, 215, 179, 93, 63, 215, 179, 93, 63, 0, 0, 0, 0, 215, 179, 93, 191, 215, 179, 93, 191};

.visible .entry _Z15init_rng_kernelP17curandStateXORWOWm(
	.param .u64 .ptr .align 1 _Z15init_rng_kernelP17curandStateXORWOWm_param_0,
	.param .u64 _Z15init_rng_kernelP17curandStateXORWOWm_param_1
)
{
	.reg .pred 	%p<27>;
	.reg .b32 	%r<419>;
	.reg .b64 	%rd<19>;

	ld.param.u64 	%rd8, [_Z15init_rng_kernelP17curandStateXORWOWm_param_0];
	ld.param.u64 	%rd9, [_Z15init_rng_kernelP17curandStateXORWOWm_param_1];
	mov.u32 	%r184, %ctaid.x;
	mov.u32 	%r185, %ntid.x;
	mov.u32 	%r186, %tid.x;
	mad.lo.s32 	%r1, %r184, %r185, %r186;
	mov.u32 	%r187, %ctaid.y;
	mov.u32 	%r188, %ntid.y;
	mov.u32 	%r189, %tid.y;
	mad.lo.s32 	%r190, %r187, %r188, %r189;
	setp.gt.s32 	%p1, %r1, 299;
	setp.gt.u32 	%p2, %r190, 99;
	or.pred  	%p3, %p1, %p2;
	@%p3 bra 	$L__BB0_44;
	cvta.to.global.u64 	%rd10, %rd8;
	mad.lo.s32 	%r191, %r1, 100, %r190;
	cvt.s64.s32 	%rd18, %r191;
	mul.wide.s32 	%rd11, %r191, 48;
	add.s64 	%rd2, %rd10, %rd11;
	cvt.u32.u64 	%r192, %rd9;
	xor.b32  	%r193, %r192, -1429050551;
	mul.lo.s32 	%r194, %r193, 1099087573;
	{ .reg .b32 tmp; mov.b64 {tmp, %r195}, %rd9; }
	xor.b32  	%r196, %r195, -136515619;
	mul.lo.s32 	%r197, %r196, -1703105765;
	add.s32 	%r198, %r194, %r197;
	add.s32 	%r199, %r198, 6615241;
	add.s32 	%r200, %r194, 123456789;
	st.global.v2.u32 	[%rd2], {%r199, %r200};
	xor.b32  	%r201, %r194, 362436069;
	add.s32 	%r202, %r197, 521288629;
	st.global.v2.u32 	[%rd2+8], {%r201, %r202};
	xor.b32  	%r203, %r197, 88675123;
	add.s32 	%r204, %r194, 5783321;
	st.global.v2.u32 	[%rd2+16], {%r203, %r204};
	setp.eq.s32 	%p4, %r191, 0;
	@%p4 bra 	$L__BB0_43;
	mov.b32 	%r325, 0;
$L__BB0_3:
	and.b64  	%rd4, %rd18, 3;
	setp.eq.s64 	%p5, %rd4, 0;
	@%p5 bra 	$L__BB0_42;
	mul.wide.u32 	%rd12, %r325, 3200;
	mov.u64 	%rd13, precalc_xorwow_matrix;
	add.s64 	%rd5, %rd13, %rd12;
	cvt.u32.u64 	%r4, %rd4;
	mov.b32 	%r326, 0;
$L__BB0_5:
	mov.b32 	%r339, 0;
	mov.u32 	%r340, %r339;
	mov.u32 	%r341, %r339;
	mov.u32 	%r342, %r339;
	mov.u32 	%r343, %r339;
	mov.u32 	%r332, %r339;
$L__BB0_6:
	mul.wide.u32 	%rd14, %r332, 4;
	add.s64 	%rd15, %rd2, %rd14;
	ld.global.u32 	%r12, [%rd15+4];
	shl.b32 	%r13, %r332, 5;
	mov.b32 	%r338, 0;
$L__BB0_7:
	.pragma "nounroll";
	shr.u32 	%r209, %r12, %r338;
	and.b32  	%r210, %r209, 1;
	setp.eq.b32 	%p6, %r210, 1;
	not.pred 	%p7, %p6;
	add.s32 	%r211, %r13, %r338;
	mul.lo.s32 	%r212, %r211, 5;
	mul.wide.u32 	%rd16, %r212, 4;
	add.s64 	%rd6, %rd5, %rd16;
	@%p7 bra 	$L__BB0_9;
	ld.global.u32 	%r213, [%rd6];
	xor.b32  	%r343, %r343, %r213;
	ld.global.u32 	%r214, [%rd6+4];
	xor.b32  	%r342, %r342, %r214;
	ld.global.u32 	%r215, [%rd6+8];
	xor.b32  	%r341, %r341, %r215;
	ld.global.u32 	%r216, [%rd6+12];
	xor.b32  	%r340, %r340, %r216;
	ld.global.u32 	%r217, [%rd6+16];
	xor.b32  	%r339, %r339, %r217;
$L__BB0_9:
	and.b32  	%r219, %r209, 2;
	setp.eq.s32 	%p8, %r219, 0;
	@%p8 bra 	$L__BB0_11;
	ld.global.u32 	%r220, [%rd6+20];
	xor.b32  	%r343, %r343, %r220;
	ld.global.u32 	%r221, [%rd6+24];
	xor.b32  	%r342, %r342, %r221;
	ld.global.u32 	%r222, [%rd6+28];
	xor.b32  	%r341, %r341, %r222;
	ld.global.u32 	%r223, [%rd6+32];
	xor.b32  	%r340, %r340, %r223;
	ld.global.u32 	%r224, [%rd6+36];
	xor.b32  	%r339, %r339, %r224;
$L__BB0_11:
	and.b32  	%r226, %r209, 4;
	setp.eq.s32 	%p9, %r226, 0;
	@%p9 bra 	$L__BB0_13;
	ld.global.u32 	%r227, [%rd6+40];
	xor.b32  	%r343, %r343, %r227;
	ld.global.u32 	%r228, [%rd6+44];
	xor.b32  	%r342, %r342, %r228;
	ld.global.u32 	%r229, [%rd6+48];
	xor.b32  	%r341, %r341, %r229;
	ld.global.u32 	%r230, [%rd6+52];
	xor.b32  	%r340, %r340, %r230;
	ld.global.u32 	%r231, [%rd6+56];
	xor.b32  	%r339, %r339, %r231;
$L__BB0_13:
	and.b32  	%r233, %r209, 8;
	setp.eq.s32 	%p10, %r233, 0;
	@%p10 bra 	$L__BB0_15;
	ld.global.u32 	%r234, [%rd6+60];
	xor.b32  	%r343, %r343, %r234;
	ld.global.u32 	%r235, [%rd6+64];
	xor.b32  	%r342, %r342, %r235;
	ld.global.u32 	%r236, [%rd6+68];
	xor.b32  	%r341, %r341, %r236;
	ld.global.u32 	%r237, [%rd6+72];
	xor.b32  	%r340, %r340, %r237;
	ld.global.u32 	%r238, [%rd6+76];
	xor.b32  	%r339, %r339, %r238;
$L__BB0_15:
	and.b32  	%r240, %r209, 16;
	setp.eq.s32 	%p11, %r240, 0;
	@%p11 bra 	$L__BB0_17;
	ld.global.u32 	%r241, [%rd6+80];
	xor.b32  	%r343, %r343, %r241;
	ld.global.u32 	%r242, [%rd6+84];
	xor.b32  	%r342, %r342, %r242;
	ld.global.u32 	%r243, [%rd6+88];
	xor.b32  	%r341, %r341, %r243;
	ld.global.u32 	%r244, [%rd6+92];
	xor.b32  	%r340, %r340, %r244;
	ld.global.u32 	%r245, [%rd6+96];
	xor.b32  	%r339, %r339, %r245;
$L__BB0_17:
	and.b32  	%r247, %r209, 32;
	setp.eq.s32 	%p12, %r247, 0;
	@%p12 bra 	$L__BB0_19;
	ld.global.u32 	%r248, [%rd6+100];
	xor.b32  	%r343, %r343, %r248;
	ld.global.u32 	%r249, [%rd6+104];
	xor.b32  	%r342, %r342, %r249;
	ld.global.u32 	%r250, [%rd6+108];
	xor.b32  	%r341, %r341, %r250;
	ld.global.u32 	%r251, [%rd6+112];
	xor.b32  	%r340, %r340, %r251;
	ld.global.u32 	%r252, [%rd6+116];
	xor.b32  	%r339, %r339, %r252;
$L__BB0_19:
	and.b32  	%r254, %r209, 64;
	setp.eq.s32 	%p13, %r254, 0;
	@%p13 bra 	$L__BB0_21;
	ld.global.u32 	%r255, [%rd6+120];
	xor.b32  	%r343, %r343, %r255;
	ld.global.u32 	%r256, [%rd6+124];
	xor.b32  	%r342, %r342, %r256;
	ld.global.u32 	%r257, [%rd6+128];
	xor.b32  	%r341, %r341, %r257;
	ld.global.u32 	%r258, [%rd6+132];
	xor.b32  	%r340, %r340, %r258;
	ld.global.u32 	%r259, [%rd6+136];
	xor.b32  	%r339, %r339, %r259;
$L__BB0_21:
	and.b32  	%r261, %r209, 128;
	setp.eq.s32 	%p14, %r261, 0;
	@%p14 bra 	$L__BB0_23;
	ld.global.u32 	%r262, [%rd6+140];
	xor.b32  	%r343, %r343, %r262;
	ld.global.u32 	%r263, [%rd6+144];
	xor.b32  	%r342, %r342, %r263;
	ld.global.u32 	%r264, [%rd6+148];
	xor.b32  	%r341, %r341, %r264;
	ld.global.u32 	%r265, [%rd6+152];
	xor.b32  	%r340, %r340, %r265;
	ld.global.u32 	%r266, [%rd6+156];
	xor.b32  	%r339, %r339, %r266;
$L__BB0_23:
	and.b32  	%r268, %r209, 256;
	setp.eq.s32 	%p15, %r268, 0;
	@%p15 bra 	$L__BB0_25;
	ld.global.u32 	%r269, [%rd6+160];
	xor.b32  	%r343, %r343, %r269;
	ld.global.u32 	%r270, [%rd6+164];
	xor.b32  	%r342, %r342, %r270;
	ld.global.u32 	%r271, [%rd6+168];
	xor.b32  	%r341, %r341, %r271;
	ld.global.u32 	%r272, [%rd6+172];
	xor.b32  	%r340, %r340, %r272;
	ld.global.u32 	%r273, [%rd6+176];
	xor.b32  	%r339, %r339, %r273;
$L__BB0_25:
	and.b32  	%r275, %r209, 512;
	setp.eq.s32 	%p16, %r275, 0;
	@%p16 bra 	$L__BB0_27;
	ld.global.u32 	%r276, [%rd6+180];
	xor.b32  	%r343, %r343, %r276;
	ld.global.u32 	%r277, [%rd6+184];
	xor.b32  	%r342, %r342, %r277;
	ld.global.u32 	%r278, [%rd6+188];
	xor.b32  	%r341, %r341, %r278;
	ld.global.u32 	%r279, [%rd6+192];
	xor.b32  	%r340, %r340, %r279;
	ld.global.u32 	%r280, [%rd6+196];
	xor.b32  	%r339, %r339, %r280;
$L__BB0_27:
	and.b32  	%r282, %r209, 1024;
	setp.eq.s32 	%p17, %r282, 0;
	@%p17 bra 	$L__BB0_29;
	ld.global.u32 	%r283, [%rd6+200];
	xor.b32  	%r343, %r343, %r283;
	ld.global.u32 	%r284, [%rd6+204];
	xor.b32  	%r342, %r342, %r284;
	ld.global.u32 	%r285, [%rd6+208];
	xor.b32  	%r341, %r341, %r285;
	ld.global.u32 	%r286, [%rd6+212];
	xor.b32  	%r340, %r340, %r286;
	ld.global.u32 	%r287, [%rd6+216];
	xor.b32  	%r339, %r339, %r287;
$L__BB0_29:
	and.b32  	%r289, %r209, 2048;
	setp.eq.s32 	%p18, %r289, 0;
	@%p18 bra 	$L__BB0_31;
	ld.global.u32 	%r290, [%rd6+220];
	xor.b32  	%r343, %r343, %r290;
	ld.global.u32 	%r291, [%rd6+224];
	xor.b32  	%r342, %r342, %r291;
	ld.global.u32 	%r292, [%rd6+228];
	xor.b32  	%r341, %r341, %r292;
	ld.global.u32 	%r293, [%rd6+232];
	xor.b32  	%r340, %r340, %r293;
	ld.global.u32 	%r294, [%rd6+236];
	xor.b32  	%r339, %r339, %r294;
$L__BB0_31:
	and.b32  	%r296, %r209, 4096;
	setp.eq.s32 	%p19, %r296, 0;
	@%p19 bra 	$L__BB0_33;
	ld.global.u32 	%r297, [%rd6+240];
	xor.b32  	%r343, %r343, %r297;
	ld.global.u32 	%r298, [%rd6+244];
	xor.b32  	%r342, %r342, %r298;
	ld.global.u32 	%r299, [%rd6+248];
	xor.b32  	%r341, %r341, %r299;
	ld.global.u32 	%r300, [%rd6+252];
	xor.b32  	%r340, %r340, %r300;
	ld.global.u32 	%r301, [%rd6+256];
	xor.b32  	%r339, %r339, %r301;
$L__BB0_33:
	and.b32  	%r303, %r209, 8192;
	setp.eq.s32 	%p20, %r303, 0;
	@%p20 bra 	$L__BB0_35;
	ld.global.u32 	%r304, [%rd6+260];
	xor.b32  	%r343, %r343, %r304;
	ld.global.u32 	%r305, [%rd6+264];
	xor.b32  	%r342, %r342, %r305;
	ld.global.u32 	%r306, [%rd6+268];
	xor.b32  	%r341, %r341, %r306;
	ld.global.u32 	%r307, [%rd6+272];
	xor.b32  	%r340, %r340, %r307;
	ld.global.u32 	%r308, [%rd6+276];
	xor.b32  	%r339, %r339, %r308;
$L__BB0_35:
	and.b32  	%r310, %r209, 16384;
	setp.eq.s32 	%p21, %r310, 0;
	@%p21 bra 	$L__BB0_37;
	ld.global.u32 	%r311, [%rd6+280];
	xor.b32  	%r343, %r343, %r311;
	ld.global.u32 	%r312, [%rd6+284];
	xor.b32  	%r342, %r342, %r312;
	ld.global.u32 	%r313, [%rd6+288];
	xor.b32  	%r341, %r341, %r313;
	ld.global.u32 	%r314, [%rd6+292];
	xor.b32  	%r340, %r340, %r314;
	ld.global.u32 	%r315, [%rd6+296];
	xor.b32  	%r339, %r339, %r315;
$L__BB0_37:
	and.b32  	%r317, %r209, 32768;
	setp.eq.s32 	%p22, %r317, 0;
	@%p22 bra 	$L__BB0_39;
	ld.global.u32 	%r318, [%rd6+300];
	xor.b32  	%r343, %r343, %r318;
	ld.global.u32 	%r319, [%rd6+304];
	xor.b32  	%r342, %r342, %r319;
	ld.global.u32 	%r320, [%rd6+308];
	xor.b32  	%r341, %r341, %r320;
	ld.global.u32 	%r321, [%rd6+312];
	xor.b32  	%r340, %r340, %r321;
	ld.global.u32 	%r322, [%rd6+316];
	xor.b32  	%r339, %r339, %r322;
$L__BB0_39:
	add.s32 	%r338, %r338, 16;
	setp.ne.s32 	%p23, %r338, 32;
	@%p23 bra 	$L__BB0_7;
	mad.lo.s32 	%r323, %r332, -31, %r13;
	add.s32 	%r332, %r323, 1;
	setp.ne.s32 	%p24, %r332, 5;
	@%p24 bra 	$L__BB0_6;
	st.global.u32 	[%rd2+4], %r343;
	st.global.u32 	[%rd2+8], %r342;
	st.global.u32 	[%rd2+12], %r341;
	st.global.u32 	[%rd2+16], %r340;
	st.global.u32 	[%rd2+20], %r339;
	add.s32 	%r326, %r326, 1;
	setp.lt.u32 	%p25, %r326, %r4;
	@%p25 bra 	$L__BB0_5;
$L__BB0_42:
	shr.u64 	%rd7, %rd18, 2;
	add.s32 	%r325, %r325, 1;
	setp.gt.u64 	%p26, %rd18, 3;
	mov.u64 	%rd18, %rd7;
	@%p26 bra 	$L__BB0_3;
$L__BB0_43:
	mov.b32 	%r324, 0;
	st.global.v2.u32 	[%rd2+24], {%r324, %r324};
	st.global.u32 	[%rd2+32], %r324;
	mov.b64 	%rd17, 0;
	st.global.u64 	[%rd2+40], %rd17;
$L__BB0_44:
	ret;

}
	// .globl	_Z16init_grid_kernelP4NodeP17curandStateXORWOWffff
.visible .entry _Z16init_grid_kernelP4NodeP17curandStateXORWOWffff(
	.param .u64 .ptr .align 1 _Z16init_grid_kernelP4NodeP17curandStateXORWOWffff_param_0,
	.param .u64 .ptr .align 1 _Z16init_grid_kernelP4NodeP17curandStateXORWOWffff_param_1,
	.param .f32 _Z16init_grid_kernelP4NodeP17curandStateXORWOWffff_param_2,
	.param .f32 _Z16init_grid_kernelP4NodeP17curandStateXORWOWffff_param_3,
	.param .f32 _Z16init_grid_kernelP4NodeP17curandStateXORWOWffff_param_4,
	.param .f32 _Z16init_grid_kernelP4NodeP17curandStateXORWOWffff_param_5
)
{
	.reg .pred 	%p<14>;
	.reg .b32 	%r<99>;
	.reg .b32 	%f<27>;
	.reg .b64 	%rd<10>;
	.reg .b64 	%fd<2>;

	ld.param.u64 	%rd3, [_Z16init_grid_kernelP4NodeP17curandStateXORWOWffff_param_0];
	ld.param.u64 	%rd4, [_Z16init_grid_kernelP4NodeP17curandStateXORWOWffff_param_1];
	ld.param.f32 	%f3, [_Z16init_grid_kernelP4NodeP17curandStateXORWOWffff_param_2];
	ld.param.f32 	%f4, [_Z16init_grid_kernelP4NodeP17curandStateXORWOWffff_param_3];
	ld.param.f32 	%f5, [_Z16init_grid_kernelP4NodeP17curandStateXORWOWffff_param_4];
	ld.param.f32 	%f6, [_Z16init_grid_kernelP4NodeP17curandStateXORWOWffff_param_5];
	mov.u32 	%r26, %ctaid.x;
	mov.u32 	%r27, %ntid.x;
	mov.u32 	%r28, %tid.x;
	mad.lo.s32 	%r1, %r26, %r27, %r28;
	mov.u32 	%r29, %ctaid.y;
	mov.u32 	%r30, %ntid.y;
	mov.u32 	%r31, %tid.y;
	mad.lo.s32 	%r32, %r29, %r30, %r31;
	setp.gt.s32 	%p1, %r1, 299;
	setp.gt.u32 	%p2, %r32, 99;
	or.pred  	%p3, %p1, %p2;
	@%p3 bra 	$L__BB1_21;
	cvta.to.global.u64 	%rd5, %rd4;
	mad.lo.s32 	%r33, %r1, 100, %r32;
	mul.wide.s32 	%rd6, %r33, 48;
	add.s64 	%rd1, %rd5, %rd6;
	ld.global.v2.u32 	{%r98, %r97}, [%rd1];
	ld.global.v2.u32 	{%r96, %r95}, [%rd1+8];
	ld.global.v2.u32 	{%r94, %r93}, [%rd1+16];
	ld.global.v2.u32 	{%r9, %r10}, [%rd1+24];
	ld.global.f32 	%f1, [%rd1+32];
	ld.global.f64 	%fd1, [%rd1+40];
	cvta.to.global.u64 	%rd7, %rd3;
	mul.wide.s32 	%rd8, %r33, 28;
	add.s64 	%rd9, %rd7, %rd8;
	add.s64 	%rd2, %rd9, 24;
	setp.eq.s32 	%p4, %r32, 99;
	@%p4 bra 	$L__BB1_3;
	setp.ne.s32 	%p5, %r32, 0;
	@%p5 bra 	$L__BB1_4;
$L__BB1_3:
	mov.b32 	%r92, 2;
	st.global.u32 	[%rd2], %r92;
	bra.uni 	$L__BB1_5;
$L__BB1_4:
	mov.b32 	%r92, 0;
	st.global.u32 	[%rd2], %r92;
$L__BB1_5:
	cvt.rn.f32.s32 	%f7, %r1;
	sub.f32 	%f8, %f7, %f4;
	cvt.rn.f32.u32 	%f9, %r32;
	sub.f32 	%f10, %f9, %f5;
	mul.f32 	%f11, %f10, %f10;
	fma.rn.f32 	%f12, %f8, %f8, %f11;
	sqrt.rn.f32 	%f13, %f12;
	setp.gtu.f32 	%p6, %f13, %f6;
	@%p6 bra 	$L__BB1_7;
	mov.b32 	%r92, 1;
	st.global.u32 	[%rd2], %r92;
$L__BB1_7:
	mov.b32 	%r37, 0;
	st.global.u32 	[%rd2+-24], %r37;
	st.global.u32 	[%rd2+-20], %r37;
	st.global.u32 	[%rd2+-16], %r37;
	st.global.u32 	[%rd2+-12], %r37;
	st.global.u32 	[%rd2+-8], %r37;
	st.global.u32 	[%rd2+-4], %r37;
	setp.ne.s32 	%p7, %r92, 0;
	@%p7 bra 	$L__BB1_20;
	add.s32 	%r13, %r98, 2174622;
	add.f32 	%f14, %f3, 0f3E800000;
	shr.u32 	%r38, %r97, 2;
	xor.b32  	%r39, %r38, %r97;
	shl.b32 	%r40, %r93, 4;
	shl.b32 	%r41, %r39, 1;
	xor.b32  	%r42, %r40, %r41;
	xor.b32  	%r43, %r42, %r93;
	xor.b32  	%r14, %r43, %r39;
	add.s32 	%r44, %r98, %r14;
	add.s32 	%r45, %r44, 362437;
	cvt.rn.f32.u32 	%f15, %r45;
	fma.rn.f32 	%f16, %f15, 0f2F800000, 0f2F000000;
	setp.geu.f32 	%p8, %f16, %f14;
	@%p8 bra 	$L__BB1_10;
	mov.b32 	%r46, 1;
	st.global.u32 	[%rd2+-24], %r46;
$L__BB1_10:
	add.f32 	%f2, %f3, 0f3E19999A;
	shr.u32 	%r47, %r96, 2;
	xor.b32  	%r48, %r47, %r96;
	shl.b32 	%r49, %r14, 4;
	shl.b32 	%r50, %r48, 1;
	xor.b32  	%r51, %r49, %r50;
	xor.b32  	%r52, %r51, %r14;
	xor.b32  	%r97, %r52, %r48;
	add.s32 	%r53, %r98, %r97;
	add.s32 	%r54, %r53, 724874;
	cvt.rn.f32.u32 	%f17, %r54;
	fma.rn.f32 	%f18, %f17, 0f2F800000, 0f2F000000;
	setp.geu.f32 	%p9, %f18, %f2;
	@%p9 bra 	$L__BB1_12;
	mov.b32 	%r55, 1;
	st.global.u32 	[%rd2+-20], %r55;
$L__BB1_12:
	shr.u32 	%r56, %r95, 2;
	xor.b32  	%r57, %r56, %r95;
	shl.b32 	%r58, %r97, 4;
	shl.b32 	%r59, %r57, 1;
	xor.b32  	%r60, %r58, %r59;
	xor.b32  	%r61, %r60, %r97;
	xor.b32  	%r96, %r61, %r57;
	add.s32 	%r62, %r98, %r96;
	add.s32 	%r63, %r62, 1087311;
	cvt.rn.f32.u32 	%f19, %r63;
	fma.rn.f32 	%f20, %f19, 0f2F800000, 0f2F000000;
	setp.geu.f32 	%p10, %f20, %f3;
	@%p10 bra 	$L__BB1_14;
	mov.b32 	%r64, 1;
	st.global.u32 	[%rd2+-16], %r64;
$L__BB1_14:
	shr.u32 	%r65, %r94, 2;
	xor.b32  	%r66, %r65, %r94;
	shl.b32 	%r67, %r96, 4;
	shl.b32 	%r68, %r66, 1;
	xor.b32  	%r69, %r67, %r68;
	xor.b32  	%r70, %r69, %r96;
	xor.b32  	%r95, %r70, %r66;
	add.s32 	%r71, %r98, %r95;
	add.s32 	%r72, %r71, 1449748;
	cvt.rn.f32.u32 	%f21, %r72;
	fma.rn.f32 	%f22, %f21, 0f2F800000, 0f2F000000;
	setp.geu.f32 	%p11, %f22, %f3;
	@%p11 bra 	$L__BB1_16;
	mov.b32 	%r73, 1;
	st.global.u32 	[%rd2+-12], %r73;
$L__BB1_16:
	shr.u32 	%r74, %r93, 2;
	xor.b32  	%r75, %r74, %r93;
	shl.b32 	%r76, %r95, 4;
	shl.b32 	%r77, %r75, 1;
	xor.b32  	%r78, %r76, %r77;
	xor.b32  	%r79, %r78, %r95;
	xor.b32  	%r94, %r79, %r75;
	add.s32 	%r80, %r98, %r94;
	add.s32 	%r81, %r80, 1812185;
	cvt.rn.f32.u32 	%f23, %r81;
	fma.rn.f32 	%f24, %f23, 0f2F800000, 0f2F000000;
	setp.geu.f32 	%p12, %f24, %f3;
	@%p12 bra 	$L__BB1_18;
	mov.b32 	%r82, 1;
	st.global.u32 	[%rd2+-8], %r82;
$L__BB1_18:
	shr.u32 	%r83, %r14, 2;
	xor.b32  	%r84, %r83, %r14;
	shl.b32 	%r85, %r94, 4;
	shl.b32 	%r86, %r84, 1;
	xor.b32  	%r87, %r85, %r86;
	xor.b32  	%r88, %r87, %r94;
	xor.b32  	%r93, %r88, %r84;
	add.s32 	%r89, %r93, %r13;
	cvt.rn.f32.u32 	%f25, %r89;
	fma.rn.f32 	%f26, %f25, 0f2F800000, 0f2F000000;
	setp.geu.f32 	%p13, %f26, %f2;
	mov.u32 	%r98, %r13;
	@%p13 bra 	$L__BB1_20;
	mov.b32 	%r90, 1;
	st.global.u32 	[%rd2+-4], %r90;
$L__BB1_20:
	st.global.v2.u32 	[%rd1], {%r98, %r97};
	st.global.v2.u32 	[%rd1+8], {%r96, %r95};
	st.global.v2.u32 	[%rd1+16], {%r94, %r93};
	st.global.v2.u32 	[%rd1+24], {%r9, %r10};
	st.global.f32 	[%rd1+32], %f1;
	st.global.f64 	[%rd1+40], %fd1;
$L__BB1_21:
	ret;

}
	// .globl	_Z16collision_kernelP4NodeS0_P17curandStateXORWOW
.visible .entry _Z16collision_kernelP4NodeS0_P17curandStateXORWOW(
	.param .u64 .ptr .align 1 _Z16collision_kernelP4NodeS0_P17curandStateXORWOW_param_0,
	.param .u64 .ptr .align 1 _Z16collision_kernelP4NodeS0_P17curandStateXORWOW_param_1,
	.param .u64 .ptr .align 1 _Z16collision_kernelP4NodeS0_P17curandStateXORWOW_param_2
)
{
	.local .align 8 .b8 	__local_depot2[24];
	.reg .b64 	%SP;
	.reg .b64 	%SPL;
	.reg .pred 	%p<57>;
	.reg .b32 	%r<86>;
	.reg .b32 	%f<4>;
	.reg .b64 	%rd<103>;
	.reg .b64 	%fd<2>;

	mov.u64 	%SPL, __local_depot2;
	ld.param.u64 	%rd12, [_Z16collision_kernelP4NodeS0_P17curandStateXORWOW_param_0];
	ld.param.u64 	%rd13, [_Z16collision_kernelP4NodeS0_P17curandStateXORWOW_param_1];
	ld.param.u64 	%rd14, [_Z16collision_kernelP4NodeS0_P17curandStateXORWOW_param_2];
	add.u64 	%rd1, %SPL, 0;
	mov.u32 	%r23, %ctaid.x;
	mov.u32 	%r24, %ntid.x;
	mov.u32 	%r25, %tid.x;
	mad.lo.s32 	%r1, %r23, %r24, %r25;
	mov.u32 	%r26, %ctaid.y;
	mov.u32 	%r27, %ntid.y;
	mov.u32 	%r28, %tid.y;
	mad.lo.s32 	%r29, %r26, %r27, %r28;
	setp.gt.s32 	%p9, %r1, 299;
	setp.gt.u32 	%p10, %r29, 99;
	or.pred  	%p11, %p9, %p10;
	@%p11 bra 	$L__BB2_31;
	cvta.to.global.u64 	%rd16, %rd12;
	cvta.to.global.u64 	%rd17, %rd13;
	cvta.to.global.u64 	%rd18, %rd14;
	mad.lo.s32 	%r30, %r1, 100, %r29;
	mul.wide.s32 	%rd19, %r30, 48;
	add.s64 	%rd2, %rd18, %rd19;
	ld.global.v2.u32 	{%r3, %r4}, [%rd2];
	ld.global.v2.u32 	{%r5, %r6}, [%rd2+8];
	ld.global.v2.u32 	{%r7, %r9}, [%rd2+16];
	ld.global.v2.u32 	{%r10, %r11}, [%rd2+24];
	ld.global.f32 	%f1, [%rd2+32];
	ld.global.f64 	%fd1, [%rd2+40];
	mul.wide.s32 	%rd20, %r30, 28;
	add.s64 	%rd21, %rd16, %rd20;
	add.s64 	%rd3, %rd21, 24;
	ld.global.u32 	%r31, [%rd21+24];
	add.s64 	%rd22, %rd17, %rd20;
	add.s64 	%rd4, %rd22, 24;
	st.global.u32 	[%rd22+24], %r31;
	setp.eq.s32 	%p12, %r31, 1;
	@%p12 bra 	$L__BB2_8;
	add.s64 	%rd5, %rd4, -24;
	ld.global.u32 	%r12, [%rd3+-24];
	st.global.u32 	[%rd4+-24], %r12;
	ld.global.u32 	%r13, [%rd3+-20];
	st.local.v2.u32 	[%rd1], {%r12, %r13};
	add.s32 	%r33, %r13, %r12;
	st.global.u32 	[%rd4+-20], %r13;
	ld.global.u32 	%r14, [%rd3+-16];
	add.s32 	%r34, %r14, %r33;
	st.global.u32 	[%rd4+-16], %r14;
	ld.global.u32 	%r15, [%rd3+-12];
	st.local.v2.u32 	[%rd1+8], {%r14, %r15};
	add.s32 	%r35, %r15, %r34;
	st.global.u32 	[%rd4+-12], %r15;
	ld.global.u32 	%r16, [%rd3+-8];
	add.s32 	%r36, %r16, %r35;
	st.global.u32 	[%rd4+-8], %r16;
	ld.global.u32 	%r17, [%rd3+-4];
	st.local.v2.u32 	[%rd1+16], {%r16, %r17};
	add.s32 	%r32, %r17, %r36;
	st.global.u32 	[%rd4+-4], %r17;
	shr.u32 	%r37, %r4, 2;
	xor.b32  	%r38, %r37, %r4;
	shl.b32 	%r39, %r9, 4;
	shl.b32 	%r40, %r38, 1;
	xor.b32  	%r41, %r39, %r40;
	xor.b32  	%r42, %r41, %r9;
	xor.b32  	%r18, %r42, %r38;
	add.s32 	%r19, %r3, 362437;
	add.s32 	%r43, %r18, %r19;
	cvt.rn.f32.u32 	%f3, %r43;
	fma.rn.f32 	%f2, %f3, 0f2F800000, 0f2F000000;
	setp.eq.s32 	%p13, %r32, 2;
	@%p13 bra 	$L__BB2_9;
	setp.eq.s32 	%p14, %r32, 3;
	@%p14 bra 	$L__BB2_15;
	setp.eq.s32 	%p15, %r32, 4;
	@%p15 bra 	$L__BB2_5;
	bra.uni 	$L__BB2_30;
$L__BB2_5:
	or.b32  	%r45, %r12, %r15;
	setp.eq.s32 	%p7, %r45, 0;
	setp.ne.s32 	%p17, %r45, 0;
	mov.b64 	%rd102, 3;
	mov.b64 	%rd101, 0;
	mov.b32 	%r85, 0;
	mov.pred 	%p56, 0;
	@%p17 bra 	$L__BB2_28;
$L__BB2_6:
	mul.wide.u32 	%rd29, %r85, 4;
	add.s64 	%rd30, %rd5, %rd29;
	mov.b32 	%r50, 0;
	st.global.u32 	[%rd30+4], %r50;
	or.b32  	%r51, %r85, 4;
	cvt.u64.u32 	%rd31, %r51;
	selp.b64 	%rd32, 0, %rd31, %p56;
	shl.b64 	%rd33, %rd32, 2;
	add.s64 	%rd34, %rd5, %rd33;
	st.global.u32 	[%rd34], %r50;
	add.s32 	%r52, %r85, -1;
	cvt.u64.u32 	%rd35, %r52;
	selp.b64 	%rd36, 5, %rd35, %p7;
	shl.b64 	%rd37, %rd36, 2;
	add.s64 	%rd38, %rd5, %rd37;
	st.global.u32 	[%rd38], %r50;
	st.global.u32 	[%rd30+8], %r50;
	setp.geu.f32 	%p22, %f2, 0f3F000000;
	@%p22 bra 	$L__BB2_27;
	shl.b64 	%rd43, %rd101, 2;
	add.s64 	%rd44, %rd5, %rd43;
	mov.b32 	%r54, 1;
	st.global.u32 	[%rd44], %r54;
	shl.b64 	%rd45, %rd102, 2;
	add.s64 	%rd46, %rd5, %rd45;
	st.global.u32 	[%rd46], %r54;
	bra.uni 	$L__BB2_30;
$L__BB2_8:
	mov.b32 	%r82, 0;
	st.global.u32 	[%rd4+-24], %r82;
	st.global.u32 	[%rd4+-20], %r82;
	st.global.u32 	[%rd4+-16], %r82;
	st.global.u32 	[%rd4+-12], %r82;
	st.global.u32 	[%rd4+-8], %r82;
	st.global.u32 	[%rd4+-4], %r82;
	bra.uni 	$L__BB2_31;
$L__BB2_9:
	setp.ne.s32 	%p41, %r12, 0;
	setp.ne.s32 	%p42, %r15, 0;
	and.pred  	%p1, %p41, %p42;
	mov.b64 	%rd98, 3;
	mov.b64 	%rd97, 0;
	mov.b32 	%r83, 0;
	mov.pred 	%p53, 0;
	not.pred 	%p43, %p1;
	@%p43 bra 	$L__BB2_13;
$L__BB2_10:
	shl.b64 	%rd81, %rd97, 2;
	add.s64 	%rd82, %rd5, %rd81;
	mov.b32 	%r77, 0;
	st.global.u32 	[%rd82], %r77;
	shl.b64 	%rd83, %rd98, 2;
	add.s64 	%rd84, %rd5, %rd83;
	st.global.u32 	[%rd84], %r77;
	setp.geu.f32 	%p52, %f2, 0f3F000000;
	@%p52 bra 	$L__BB2_12;
	mul.wide.u32 	%rd91, %r83, 4;
	add.s64 	%rd92, %rd5, %rd91;
	mov.b32 	%r80, 1;
	st.global.u32 	[%rd92+4], %r80;
	or.b32  	%r81, %r83, 4;
	cvt.u64.u32 	%rd93, %r81;
	selp.b64 	%rd94, 0, %rd93, %p53;
	shl.b64 	%rd95, %rd94, 2;
	add.s64 	%rd96, %rd5, %rd95;
	st.global.u32 	[%rd96], %r80;
	bra.uni 	$L__BB2_30;
$L__BB2_12:
	add.s32 	%r78, %r83, -1;
	cvt.u64.u32 	%rd85, %r78;
	selp.b64 	%rd86, 5, %rd85, %p1;
	shl.b64 	%rd87, %rd86, 2;
	add.s64 	%rd88, %rd5, %rd87;
	mov.b32 	%r79, 1;
	st.global.u32 	[%rd88], %r79;
	mul.wide.u32 	%rd89, %r83, 4;
	add.s64 	%rd90, %rd5, %rd89;
	st.global.u32 	[%rd90+8], %r79;
	bra.uni 	$L__BB2_30;
$L__BB2_13:
	setp.ne.s32 	%p45, %r13, 0;
	setp.ne.s32 	%p46, %r16, 0;
	mov.b64 	%rd98, 4;
	mov.b64 	%rd97, 1;
	mov.b32 	%r83, 1;
	and.pred  	%p47, %p45, %p46;
	@%p47 bra 	$L__BB2_10;
	setp.eq.s32 	%p49, %r14, 0;
	setp.eq.s32 	%p50, %r17, 0;
	or.pred  	%p51, %p49, %p50;
	mov.b64 	%rd98, 5;
	mov.b64 	%rd97, 2;
	mov.b32 	%r83, 2;
	mov.pred 	%p53, -1;
	@%p51 bra 	$L__BB2_30;
	bra.uni 	$L__BB2_10;
$L__BB2_15:
	add.s32 	%r55, %r14, %r12;
	add.s32 	%r56, %r55, %r16;
	setp.ne.s32 	%p23, %r56, 3;
	@%p23 bra 	$L__BB2_17;
	mov.b32 	%r72, 0;
	st.global.u32 	[%rd4+-24], %r72;
	st.global.u32 	[%rd4+-16], %r72;
	st.global.u32 	[%rd4+-8], %r72;
	mov.b32 	%r73, 1;
	st.global.u32 	[%rd4+-20], %r73;
	st.global.u32 	[%rd4+-12], %r73;
	st.global.u32 	[%rd4+-4], %r73;
	bra.uni 	$L__BB2_30;
$L__BB2_17:
	add.s32 	%r57, %r15, %r13;
	add.s32 	%r58, %r57, %r17;
	setp.ne.s32 	%p24, %r58, 3;
	@%p24 bra 	$L__BB2_19;
	mov.b32 	%r70, 0;
	st.global.u32 	[%rd4+-20], %r70;
	st.global.u32 	[%rd4+-12], %r70;
	st.global.u32 	[%rd4+-4], %r70;
	mov.b32 	%r71, 1;
	st.global.u32 	[%rd4+-24], %r71;
	st.global.u32 	[%rd4+-16], %r71;
	st.global.u32 	[%rd4+-8], %r71;
	bra.uni 	$L__BB2_30;
$L__BB2_19:
	setp.ne.s32 	%p26, %r12, 0;
	setp.ne.s32 	%p27, %r15, 0;
	and.pred  	%p3, %p26, %p27;
	mov.b64 	%rd100, 3;
	mov.b64 	%rd99, 0;
	mov.b32 	%r84, 0;
	mov.pred 	%p54, 0;
	not.pred 	%p28, %p3;
	@%p28 bra 	$L__BB2_25;
$L__BB2_20:
	mul.wide.u32 	%rd53, %r84, 4;
	add.s64 	%rd54, %rd1, %rd53;
	ld.local.u32 	%r62, [%rd54+4];
	setp.ne.s32 	%p38, %r62, 0;
	mov.pred 	%p55, -1;
	@%p38 bra 	$L__BB2_22;
	or.b32  	%r63, %r84, 4;
	cvt.u64.u32 	%rd55, %r63;
	selp.b64 	%rd56, 0, %rd55, %p54;
	shl.b64 	%rd57, %rd56, 2;
	add.s64 	%rd58, %rd1, %rd57;
	ld.local.u32 	%r64, [%rd58];
	setp.ne.s32 	%p55, %r64, 0;
$L__BB2_22:
	shl.b64 	%rd59, %rd99, 2;
	add.s64 	%rd60, %rd5, %rd59;
	mov.b32 	%r65, 0;
	st.global.u32 	[%rd60], %r65;
	shl.b64 	%rd61, %rd100, 2;
	add.s64 	%rd62, %rd5, %rd61;
	st.global.u32 	[%rd62], %r65;
	not.pred 	%p39, %p55;
	@%p39 bra 	$L__BB2_24;
	add.s32 	%r68, %r84, -1;
	cvt.u64.u32 	%rd69, %r68;
	selp.b64 	%rd70, 5, %rd69, %p3;
	shl.b64 	%rd71, %rd70, 2;
	add.s64 	%rd72, %rd5, %rd71;
	mov.b32 	%r69, 1;
	st.global.u32 	[%rd72], %r69;
	add.s64 	%rd74, %rd5, %rd53;
	st.global.u32 	[%rd74+8], %r69;
	bra.uni 	$L__BB2_30;
$L__BB2_24:
	add.s64 	%rd64, %rd5, %rd53;
	mov.b32 	%r66, 1;
	st.global.u32 	[%rd64+4], %r66;
	or.b32  	%r67, %r84, 4;
	cvt.u64.u32 	%rd65, %r67;
	selp.b64 	%rd66, 0, %rd65, %p54;
	shl.b64 	%rd67, %rd66, 2;
	add.s64 	%rd68, %rd5, %rd67;
	st.global.u32 	[%rd68], %r66;
	bra.uni 	$L__BB2_30;
$L__BB2_25:
	setp.ne.s32 	%p30, %r13, 0;
	setp.ne.s32 	%p31, %r16, 0;
	mov.b64 	%rd100, 4;
	mov.b64 	%rd99, 1;
	mov.b32 	%r84, 1;
	and.pred  	%p32, %p30, %p31;
	@%p32 bra 	$L__BB2_20;
	setp.eq.s32 	%p34, %r14, 0;
	setp.eq.s32 	%p35, %r17, 0;
	or.pred  	%p36, %p34, %p35;
	mov.b64 	%rd100, 5;
	mov.b64 	%rd99, 2;
	mov.b32 	%r84, 2;
	mov.pred 	%p54, -1;
	@%p36 bra 	$L__BB2_30;
	bra.uni 	$L__BB2_20;
$L__BB2_27:
	shl.b64 	%rd39, %rd101, 2;
	add.s64 	%rd40, %rd5, %rd39;
	mov.b32 	%r53, 1;
	st.global.u32 	[%rd40], %r53;
	shl.b64 	%rd41, %rd102, 2;
	add.s64 	%rd42, %rd5, %rd41;
	st.global.u32 	[%rd42], %r53;
	bra.uni 	$L__BB2_30;
$L__BB2_28:
	or.b32  	%r47, %r13, %r16;
	setp.eq.s32 	%p19, %r47, 0;
	mov.b64 	%rd102, 4;
	mov.b64 	%rd101, 1;
	mov.b32 	%r85, 1;
	@%p19 bra 	$L__BB2_6;
	or.b32  	%r49, %r14, %r17;
	setp.eq.s32 	%p21, %r49, 0;
	mov.b64 	%rd102, 5;
	mov.b64 	%rd101, 2;
	mov.b32 	%r85, 2;
	mov.pred 	%p56, -1;
	@%p21 bra 	$L__BB2_6;
$L__BB2_30:
	st.global.v2.u32 	[%rd2], {%r19, %r5};
	st.global.v2.u32 	[%rd2+8], {%r6, %r7};
	st.global.v2.u32 	[%rd2+16], {%r9, %r18};
	st.global.v2.u32 	[%rd2+24], {%r10, %r11};
	st.global.f32 	[%rd2+32], %f1;
	st.global.f64 	[%rd2+40], %fd1;
$L__BB2_31:
	ret;

}
	// .globl	_Z16streaming_kernelP4NodeS0_
.visible .entry _Z16streaming_kernelP4NodeS0_(
	.param .u64 .ptr .align 1 _Z16streaming_kernelP4NodeS0__param_0,
	.param .u64 .ptr .align 1 _Z16streaming_kernelP4NodeS0__param_1
)
{
	.reg .pred 	%p<32>;
	.reg .b32 	%r<69>;
	.reg .b64 	%rd<35>;

	ld.param.u64 	%rd7, [_Z16streaming_kernelP4NodeS0__param_0];
	ld.param.u64 	%rd8, [_Z16streaming_kernelP4NodeS0__param_1];
	cvta.to.global.u64 	%rd1, %rd7;
	cvta.to.global.u64 	%rd2, %rd8;
	mov.u32 	%r13, %ctaid.x;
	mov.u32 	%r14, %ntid.x;
	mov.u32 	%r15, %tid.x;
	mad.lo.s32 	%r1, %r13, %r14, %r15;
	mov.u32 	%r16, %ctaid.y;
	mov.u32 	%r17, %ntid.y;
	mov.u32 	%r18, %tid.y;
	mad.lo.s32 	%r19, %r16, %r17, %r18;
	setp.gt.s32 	%p1, %r1, 299;
	setp.gt.u32 	%p2, %r19, 99;
	or.pred  	%p3, %p1, %p2;
	@%p3 bra 	$L__BB3_34;
	mul.lo.s32 	%r3, %r1, 100;
	add.s32 	%r20, %r3, %r19;
	mul.wide.s32 	%rd9, %r20, 28;
	add.s64 	%rd3, %rd1, %rd9;
	mov.b32 	%r21, 0;
	st.global.u32 	[%rd3], %r21;
	st.global.u32 	[%rd3+4], %r21;
	st.global.u32 	[%rd3+8], %r21;
	st.global.u32 	[%rd3+12], %r21;
	st.global.u32 	[%rd3+16], %r21;
	st.global.u32 	[%rd3+20], %r21;
	bar.sync 	0;
	add.s64 	%rd10, %rd2, %rd9;
	add.s64 	%rd4, %rd10, 24;
	ld.global.u32 	%r22, [%rd10+24];
	setp.eq.s32 	%p4, %r22, 1;
	@%p4 bra 	$L__BB3_34;
	and.b32  	%r4, %r19, 1;
	add.s32 	%r5, %r4, -1;
	ld.global.u32 	%r23, [%rd4+-24];
	setp.ne.s32 	%p5, %r23, 1;
	@%p5 bra 	$L__BB3_6;
	add.s32 	%r24, %r1, 1;
	setp.lt.s32 	%p6, %r1, -1;
	selp.b32 	%r25, 299, %r24, %p6;
	setp.gt.u32 	%p7, %r25, 299;
	mad.lo.s32 	%r26, %r25, 100, %r19;
	selp.b32 	%r6, %r19, %r26, %p7;
	mul.wide.u32 	%rd11, %r6, 28;
	add.s64 	%rd12, %rd2, %rd11;
	ld.global.u32 	%r27, [%rd12+24];
	setp.ne.s32 	%p8, %r27, 1;
	@%p8 bra 	$L__BB3_5;
	atom.global.add.u32 	%r29, [%rd3+12], 1;
	bra.uni 	$L__BB3_6;
$L__BB3_5:
	add.s64 	%rd14, %rd1, %rd11;
	atom.global.add.u32 	%r28, [%rd14], 1;
$L__BB3_6:
	ld.global.u32 	%r30, [%rd4+-20];
	setp.ne.s32 	%p9, %r30, 1;
	@%p9 bra 	$L__BB3_12;
	setp.gt.u32 	%p10, %r19, 98;
	@%p10 bra 	$L__BB3_11;
	add.s32 	%r31, %r4, %r1;
	setp.lt.s32 	%p11, %r31, 0;
	selp.b32 	%r32, 299, %r31, %p11;
	setp.gt.u32 	%p12, %r32, 299;
	mad.lo.s32 	%r33, %r32, 100, %r19;
	selp.b32 	%r7, %r19, %r33, %p12;
	mul.wide.u32 	%rd15, %r7, 28;
	add.s64 	%rd16, %rd2, %rd15;
	ld.global.u32 	%r34, [%rd16+52];
	setp.eq.s32 	%p13, %r34, 1;
	@%p13 bra 	$L__BB3_10;
	add.s64 	%rd18, %rd1, %rd15;
	atom.global.add.u32 	%r35, [%rd18+32], 1;
	bra.uni 	$L__BB3_12;
$L__BB3_10:
	atom.global.add.u32 	%r36, [%rd3+16], 1;
	bra.uni 	$L__BB3_12;
$L__BB3_11:
	atom.global.add.u32 	%r37, [%rd3+20], 1;
$L__BB3_12:
	ld.global.u32 	%r38, [%rd4+-16];
	setp.ne.s32 	%p14, %r38, 1;
	@%p14 bra 	$L__BB3_18;
	setp.gt.u32 	%p15, %r19, 98;
	@%p15 bra 	$L__BB3_17;
	add.s32 	%r39, %r5, %r1;
	setp.lt.s32 	%p16, %r39, 0;
	selp.b32 	%r40, 299, %r39, %p16;
	setp.gt.u32 	%p17, %r40, 299;
	mul.lo.s32 	%r41, %r40, 100;
	selp.b32 	%r42, 0, %r41, %p17;
	cvt.s64.s32 	%rd19, %r42;
	cvt.u64.u32 	%rd20, %r19;
	add.s64 	%rd5, %rd19, %rd20;
	mad.lo.s64 	%rd21, %rd5, 28, %rd2;
	ld.global.u32 	%r43, [%rd21+52];
	setp.eq.s32 	%p18, %r43, 1;
	@%p18 bra 	$L__BB3_16;
	mad.lo.s64 	%rd22, %rd5, 28, %rd1;
	atom.global.add.u32 	%r44, [%rd22+36], 1;
	bra.uni 	$L__BB3_18;
$L__BB3_16:
	atom.global.add.u32 	%r45, [%rd3+20], 1;
	bra.uni 	$L__BB3_18;
$L__BB3_17:
	atom.global.add.u32 	%r46, [%rd3+16], 1;
$L__BB3_18:
	ld.global.u32 	%r47, [%rd4+-12];
	setp.ne.s32 	%p19, %r47, 1;
	@%p19 bra 	$L__BB3_22;
	setp.lt.s32 	%p20, %r1, 1;
	add.s32 	%r48, %r3, -100;
	selp.b32 	%r49, 29900, %r48, %p20;
	add.s32 	%r8, %r49, %r19;
	mul.wide.u32 	%rd23, %r8, 28;
	add.s64 	%rd24, %rd2, %rd23;
	ld.global.u32 	%r50, [%rd24+24];
	setp.eq.s32 	%p21, %r50, 1;
	@%p21 bra 	$L__BB3_21;
	add.s64 	%rd26, %rd1, %rd23;
	atom.global.add.u32 	%r51, [%rd26+12], 1;
	bra.uni 	$L__BB3_22;
$L__BB3_21:
	atom.global.add.u32 	%r52, [%rd3], 1;
$L__BB3_22:
	ld.global.u32 	%r53, [%rd4+-8];
	setp.ne.s32 	%p22, %r53, 1;
	@%p22 bra 	$L__BB3_28;
	add.s32 	%r9, %r5, %r1;
	add.s32 	%r54, %r19, -101;
	setp.lt.u32 	%p23, %r54, -100;
	@%p23 bra 	$L__BB3_27;
	setp.lt.s32 	%p24, %r9, 0;
	selp.b32 	%r55, 299, %r9, %p24;
	setp.gt.u32 	%p25, %r55, 299;
	mul.lo.s32 	%r56, %r55, 100;
	selp.b32 	%r57, 0, %r56, %p25;
	cvt.s64.s32 	%rd27, %r57;
	cvt.u64.u32 	%rd28, %r19;
	add.s64 	%rd6, %rd27, %rd28;
	mad.lo.s64 	%rd29, %rd6, 28, %rd2;
	ld.global.u32 	%r58, [%rd29+-4];
	setp.eq.s32 	%p26, %r58, 1;
	@%p26 bra 	$L__BB3_26;
	mad.lo.s64 	%rd30, %rd6, 28, %rd1;
	atom.global.add.u32 	%r59, [%rd30+-12], 1;
	bra.uni 	$L__BB3_28;
$L__BB3_26:
	atom.global.add.u32 	%r60, [%rd3+4], 1;
	bra.uni 	$L__BB3_28;
$L__BB3_27:
	atom.global.add.u32 	%r61, [%rd3+8], 1;
$L__BB3_28:
	ld.global.u32 	%r62, [%rd4+-4];
	setp.ne.s32 	%p27, %r62, 1;
	@%p27 bra 	$L__BB3_34;
	add.s32 	%r10, %r4, %r1;
	add.s32 	%r11, %r19, -1;
	setp.gt.u32 	%p28, %r11, 99;
	@%p28 bra 	$L__BB3_33;
	setp.lt.s32 	%p29, %r10, 0;
	selp.b32 	%r63, 299, %r10, %p29;
	setp.gt.u32 	%p30, %r63, 299;
	mad.lo.s32 	%r64, %r63, 100, %r11;
	selp.b32 	%r12, %r11, %r64, %p30;
	mul.wide.u32 	%rd31, %r12, 28;
	add.s64 	%rd32, %rd2, %rd31;
	ld.global.u32 	%r65, [%rd32+24];
	setp.eq.s32 	%p31, %r65, 1;
	@%p31 bra 	$L__BB3_32;
	add.s64 	%rd34, %rd1, %rd31;
	atom.global.add.u32 	%r66, [%rd34+20], 1;
	bra.uni 	$L__BB3_34;
$L__BB3_32:
	atom.global.add.u32 	%r67, [%rd3+8], 1;
	bra.uni 	$L__BB3_34;
$L__BB3_33:
	atom.global.add.u32 	%r68, [%rd3+4], 1;
$L__BB3_34:
	ret;

}


// ===== COMPILED SASS (sm_100) =====

	.target	sm_100

	.elftype	@"ET_EXEC"


//--------------------- .note.nv.tkinfo           --------------------------
	.section	.note.nv.tkinfo,"",@"SHT_NOTE"
	.sectionflags	@"SHF_NOTE_NV_TKINFO"
	.tkinfo
        /*0018*/ 	.word	0x00000002
        /*0030*/ 	.string	""
        /*0030*/ 	.string	"ptxas"
        /*0030*/ 	.string	"Cuda compilation tools, release 13.0, V13.0.88"
        /*0030*/ 	.string	"Build cuda_13.0.r13.0/compiler.36424714_0"
        /*0030*/ 	.string	"-arch sm_100 -m 64 "



//--------------------- .note.nv.cuinfo           --------------------------
	.section	.note.nv.cuinfo,"",@"SHT_NOTE"
	.sectionflags	@"SHF_NOTE_NV_CUINFO"
        /*0018*/ 	.short	0x0002
        /*001a*/ 	.short	0x0064
        /*001c*/ 	.short	0x0082
	.zero		2


//--------------------- .nv.info                  --------------------------
	.section	.nv.info,"",@"SHT_CUDA_INFO"
	.align	4


	//----- nvinfo : EIATTR_REGCOUNT
	.align		4
        /*0000*/ 	.byte	0x04, 0x2f
        /*0002*/ 	.short	(.L_12 - .L_11)
	.align		4
.L_11:
        /*0004*/ 	.word	index@(_Z15init_rng_kernelP17curandStateXORWOWm)
        /*0008*/ 	.word	0x0000001f


	//----- nvinfo : EIATTR_FRAME_SIZE
	.align		4
.L_12:
        /*000c*/ 	.byte	0x04, 0x11
        /*000e*/ 	.short	(.L_14 - .L_13)
	.align		4
.L_13:
        /*0010*/ 	.word	index@(_Z15init_rng_kernelP17curandStateXORWOWm)
        /*0014*/ 	.word	0x00000000


	//----- nvinfo : EIATTR_REGCOUNT
	.align		4
.L_14:
        /*0018*/ 	.byte	0x04, 0x2f
        /*001a*/ 	.short	(.L_16 - .L_15)
	.align		4
.L_15:
        /*001c*/ 	.word	index@(_Z16init_grid_kernelP4NodeP17curandStateXORWOWffff)
        /*0020*/ 	.word	0x00000020


	//----- nvinfo : EIATTR_FRAME_SIZE
	.align		4
.L_16:
        /*0024*/ 	.byte	0x04, 0x11
        /*0026*/ 	.short	(.L_18 - .L_17)
	.align		4
.L_17:
        /*0028*/ 	.word	index@($__internal_0_$__cuda_sm20_sqrt_rn_f32_slowpath)
        /*002c*/ 	.word	0x00000000


	//----- nvinfo : EIATTR_FRAME_SIZE
	.align		4
.L_18:
        /*0030*/ 	.byte	0x04, 0x11
        /*0032*/ 	.short	(.L_20 - .L_19)
	.align		4
.L_19:
        /*0034*/ 	.word	index@(_Z16init_grid_kernelP4NodeP17curandStateXORWOWffff)
        /*0038*/ 	.word	0x00000000


	//----- nvinfo : EIATTR_REGCOUNT
	.align		4
.L_20:
        /*003c*/ 	.byte	0x04, 0x2f
        /*003e*/ 	.short	(.L_22 - .L_21)
	.align		4
.L_21:
        /*0040*/ 	.word	index@(_Z16collision_kernelP4NodeS0_P17curandStateXORWOW)
        /*0044*/ 	.word	0x00000020


	//----- nvinfo : EIATTR_FRAME_SIZE
	.align		4
.L_22:
        /*0048*/ 	.byte	0x04, 0x11
        /*004a*/ 	.short	(.L_24 - .L_23)
	.align		4
.L_23:
        /*004c*/ 	.word	index@(_Z16collision_kernelP4NodeS0_P17curandStateXORWOW)
        /*0050*/ 	.word	0x00000000


	//----- nvinfo : EIATTR_REGCOUNT
	.align		4
.L_24:
        /*0054*/ 	.byte	0x04, 0x2f
        /*0056*/ 	.short	(.L_26 - .L_25)
	.align		4
.L_25:
        /*0058*/ 	.word	index@(_Z16streaming_kernelP4NodeS0_)
        /*005c*/ 	.word	0x00000014


	//----- nvinfo : EIATTR_FRAME_SIZE
	.align		4
.L_26:
        /*0060*/ 	.byte	0x04, 0x11
        /*0062*/ 	.short	(.L_28 - .L_27)
	.align		4
.L_27:
        /*0064*/ 	.word	index@(_Z16streaming_kernelP4NodeS0_)
        /*0068*/ 	.word	0x00000000


	//----- nvinfo : EIATTR_MIN_STACK_SIZE
	.align		4
.L_28:
        /*006c*/ 	.byte	0x04, 0x12
        /*006e*/ 	.short	(.L_30 - .L_29)
	.align		4
.L_29:
        /*0070*/ 	.word	index@(_Z16streaming_kernelP4NodeS0_)
        /*0074*/ 	.word	0x00000000


	//----- nvinfo : EIATTR_MIN_STACK_SIZE
	.align		4
.L_30:
        /*0078*/ 	.byte	0x04, 0x12
        /*007a*/ 	.short	(.L_32 - .L_31)
	.align		4
.L_31:
        /*007c*/ 	.word	index@(_Z16collision_kernelP4NodeS0_P17curandStateXORWOW)
        /*0080*/ 	.word	0x00000000


	//----- nvinfo : EIATTR_MIN_STACK_SIZE
	.align		4
.L_32:
        /*0084*/ 	.byte	0x04, 0x12
        /*0086*/ 	.short	(.L_34 - .L_33)
	.align		4
.L_33:
        /*0088*/ 	.word	index@(_Z16init_grid_kernelP4NodeP17curandStateXORWOWffff)
        /*008c*/ 	.word	0x00000000


	//----- nvinfo : EIATTR_MIN_STACK_SIZE
	.align		4
.L_34:
        /*0090*/ 	.byte	0x04, 0x12
        /*0092*/ 	.short	(.L_36 - .L_35)
	.align		4
.L_35:
        /*0094*/ 	.word	index@(_Z15init_rng_kernelP17curandStateXORWOWm)
        /*0098*/ 	.word	0x00000000
.L_36:


//--------------------- .nv.compat                --------------------------
	.section	.nv.compat,"",@"SHT_CUDA_COMPAT_INFO"
	.align	4
        /*0000*/ 	.byte	0x02, 0x09, 0x00, 0x00, 0x02, 0x02, 0x01, 0x00, 0x02, 0x05, 0x05, 0x00, 0x03, 0x07, 0x01, 0x01
        /*0010*/ 	.byte	0x02, 0x03, 0x00, 0x00, 0x02, 0x06, 0x01, 0x00, 0x04, 0x0b, 0x08, 0x00, 0x01, 0x00, 0x00, 0x00
        /*0020*/ 	.byte	0x00, 0x00, 0x00, 0x00


//--------------------- .nv.info._Z16streaming_kernelP4NodeS0_ --------------------------
	.section	.nv.info._Z16streaming_kernelP4NodeS0_,"",@"SHT_CUDA_INFO"
	.sectionflags	@""
	.align	4


	//----- nvinfo : EIATTR_CUDA_API_VERSION
	.align		4
        /*0000*/ 	.byte	0x04, 0x37
        /*0002*/ 	.short	(.L_38 - .L_37)
.L_37:
        /*0004*/ 	.word	0x00000082


	//----- nvinfo : EIATTR_KPARAM_INFO
	.align		4
.L_38:
        /*0008*/ 	.byte	0x04, 0x17
        /*000a*/ 	.short	(.L_40 - .L_39)
.L_39:
        /*000c*/ 	.word	0x00000000
        /*0010*/ 	.short	0x0001
        /*0012*/ 	.short	0x0008
        /*0014*/ 	.byte	0x00, 0xf5, 0x21, 0x00


	//----- nvinfo : EIATTR_KPARAM_INFO
	.align		4
.L_40:
        /*0018*/ 	.byte	0x04, 0x17
        /*001a*/ 	.short	(.L_42 - .L_41)
.L_41:
        /*001c*/ 	.word	0x00000000
        /*0020*/ 	.short	0x0000
        /*0022*/ 	.short	0x0000
        /*0024*/ 	.byte	0x00, 0xf5, 0x21, 0x00


	//----- nvinfo : EIATTR_SPARSE_MMA_MASK
	.align		4
.L_42:
        /*0028*/ 	.byte	0x03, 0x50
        /*002a*/ 	.short	0x0000


	//----- nvinfo : EIATTR_MAXREG_COUNT
	.align		4
        /*002c*/ 	.byte	0x03, 0x1b
        /*002e*/ 	.short	0x00ff


	//----- nvinfo : EIATTR_NUM_BARRIERS
	.align		4
        /*0030*/ 	.byte	0x02, 0x4c
        /*0032*/ 	.byte	0x01
	.zero		1


	//----- nvinfo : EIATTR_MERCURY_ISA_VERSION
	.align		4
        /*0034*/ 	.byte	0x03, 0x5f
        /*0036*/ 	.short	0x0101


	//----- nvinfo : EIATTR_VRC_CTA_INIT_COUNT
	.align		4
        /*0038*/ 	.byte	0x02, 0x4a
	.zero		1
	.zero		1


	//----- nvinfo : EIATTR_EXIT_INSTR_OFFSETS
	.align		4
        /*003c*/ 	.byte	0x04, 0x1c
        /*003e*/ 	.short	(.L_44 - .L_43)


	//   ....[0]....
.L_43:
        /*0040*/ 	.word	0x000000b0


	//   ....[1]....
        /*0044*/ 	.word	0x000001b0


	//   ....[2]....
        /*0048*/ 	.word	0x00000a20


	//   ....[3]....
        /*004c*/ 	.word	0x00000b20


	//   ....[4]....
        /*0050*/ 	.word	0x00000b50


	//   ....[5]....
        /*0054*/ 	.word	0x00000b80


	//----- nvinfo : EIATTR_CRS_STACK_SIZE
	.align		4
.L_44:
        /*0058*/ 	.byte	0x04, 0x1e
        /*005a*/ 	.short	(.L_46 - .L_45)
.L_45:
        /*005c*/ 	.word	0x00000000


	//----- nvinfo : EIATTR_CBANK_PARAM_SIZE
	.align		4
.L_46:
        /*0060*/ 	.byte	0x03, 0x19
        /*0062*/ 	.short	0x0010


	//----- nvinfo : EIATTR_PARAM_CBANK
	.align		4
        /*0064*/ 	.byte	0x04, 0x0a
        /*0066*/ 	.short	(.L_48 - .L_47)
	.align		4
.L_47:
        /*0068*/ 	.word	index@(.nv.constant0._Z16streaming_kernelP4NodeS0_)
        /*006c*/ 	.short	0x0380
        /*006e*/ 	.short	0x0010


	//----- nvinfo : EIATTR_SW_WAR
	.align		4
.L_48:
        /*0070*/ 	.byte	0x04, 0x36
        /*0072*/ 	.short	(.L_50 - .L_49)
.L_49:
        /*0074*/ 	.word	0x00000008
.L_50:


//--------------------- .nv.info._Z16collision_kernelP4NodeS0_P17curandStateXORWOW --------------------------
	.section	.nv.info._Z16collision_kernelP4NodeS0_P17curandStateXORWOW,"",@"SHT_CUDA_INFO"
	.sectionflags	@""
	.align	4


	//----- nvinfo : EIATTR_CUDA_API_VERSION
	.align		4
        /*0000*/ 	.byte	0x04, 0x37
        /*0002*/ 	.short	(.L_52 - .L_51)
.L_51:
        /*0004*/ 	.word	0x00000082


	//----- nvinfo : EIATTR_KPARAM_INFO
	.align		4
.L_52:
        /*0008*/ 	.byte	0x04, 0x17
        /*000a*/ 	.short	(.L_54 - .L_53)
.L_53:
        /*000c*/ 	.word	0x00000000
        /*0010*/ 	.short	0x0002
        /*0012*/ 	.short	0x0010
        /*0014*/ 	.byte	0x00, 0xf5, 0x21, 0x00


	//----- nvinfo : EIATTR_KPARAM_INFO
	.align		4
.L_54:
        /*0018*/ 	.byte	0x04, 0x17
        /*001a*/ 	.short	(.L_56 - .L_55)
.L_55:
        /*001c*/ 	.word	0x00000000
        /*0020*/ 	.short	0x0001
        /*0022*/ 	.short	0x0008
        /*0024*/ 	.byte	0x00, 0xf5, 0x21, 0x00


	//----- nvinfo : EIATTR_KPARAM_INFO
	.align		4
.L_56:
        /*0028*/ 	.byte	0x04, 0x17
        /*002a*/ 	.short	(.L_58 - .L_57)
.L_57:
        /*002c*/ 	.word	0x00000000
        /*0030*/ 	.short	0x0000
        /*0032*/ 	.short	0x0000
        /*0034*/ 	.byte	0x00, 0xf5, 0x21, 0x00


	//----- nvinfo : EIATTR_SPARSE_MMA_MASK
	.align		4
.L_58:
        /*0038*/ 	.byte	0x03, 0x50
        /*003a*/ 	.short	0x0000


	//----- nvinfo : EIATTR_MAXREG_COUNT
	.align		4
        /*003c*/ 	.byte	0x03, 0x1b
        /*003e*/ 	.short	0x00ff


	//----- nvinfo : EIATTR_MERCURY_ISA_VERSION
	.align		4
        /*0040*/ 	.byte	0x03, 0x5f
        /*0042*/ 	.short	0x0101


	//----- nvinfo : EIATTR_VRC_CTA_INIT_COUNT
	.align		4
        /*0044*/ 	.byte	0x02, 0x4a
	.zero		1
	.zero		1


	//----- nvinfo : EIATTR_EXIT_INSTR_OFFSETS
	.align		4
        /*0048*/ 	.byte	0x04, 0x1c
        /*004a*/ 	.short	(.L_60 - .L_59)


	//   ....[0]....
.L_59:
        /*004c*/ 	.word	0x000000b0


	//   ....[1]....
        /*0050*/ 	.word	0x00001190


	//   ....[2]....
        /*0054*/ 	.word	0x00001200


	//----- nvinfo : EIATTR_INDIRECT_BRANCH_TARGETS
	.align		4
.L_60:
        /*0058*/ 	.byte	0x04, 0x34
        /*005a*/ 	.short	(.L_62 - .L_61)


	//   ....[0]....
.L_61:
        /*005c*/ 	.word	.L_x_53@srel
        /*0060*/ 	.short	0x0
        /*0062*/ 	.short	0x0
        /*0064*/ 	.word	0x3
        /*0068*/ 	.word	.L_x_54@srel
        /*006c*/ 	.word	.L_x_55@srel
        /*0070*/ 	.word	.L_x_26@srel


	//----- nvinfo : EIATTR_CRS_STACK_SIZE
	.align		4
.L_62:
        /*0074*/ 	.byte	0x04, 0x1e
        /*0076*/ 	.short	(.L_64 - .L_63)
.L_63:
        /*0078*/ 	.word	0x00000000


	//----- nvinfo : EIATTR_CBANK_PARAM_SIZE
	.align		4
.L_64:
        /*007c*/ 	.byte	0x03, 0x19
        /*007e*/ 	.short	0x0018


	//----- nvinfo : EIATTR_PARAM_CBANK
	.align		4
        /*0080*/ 	.byte	0x04, 0x0a
        /*0082*/ 	.short	(.L_66 - .L_65)
	.align		4
.L_65:
        /*0084*/ 	.word	index@(.nv.constant0._Z16collision_kernelP4NodeS0_P17curandStateXORWOW)
        /*0088*/ 	.short	0x0380
        /*008a*/ 	.short	0x0018


	//----- nvinfo : EIATTR_SW_WAR
	.align		4
.L_66:
        /*008c*/ 	.byte	0x04, 0x36
        /*008e*/ 	.short	(.L_68 - .L_67)
.L_67:
        /*0090*/ 	.word	0x00000008
.L_68:


//--------------------- .nv.info._Z16init_grid_kernelP4NodeP17curandStateXORWOWffff --------------------------
	.section	.nv.info._Z16init_grid_kernelP4NodeP17curandStateXORWOWffff,"",@"SHT_CUDA_INFO"
	.sectionflags	@""
	.align	4


	//----- nvinfo : EIATTR_CUDA_API_VERSION
	.align		4
        /*0000*/ 	.byte	0x04, 0x37
        /*0002*/ 	.short	(.L_70 - .L_69)
.L_69:
        /*0004*/ 	.word	0x00000082


	//----- nvinfo : EIATTR_KPARAM_INFO
	.align		4
.L_70:
        /*0008*/ 	.byte	0x04, 0x17
        /*000a*/ 	.short	(.L_72 - .L_71)
.L_71:
        /*000c*/ 	.word	0x00000000
        /*0010*/ 	.short	0x0005
        /*0012*/ 	.short	0x001c
        /*0014*/ 	.byte	0x00, 0xf0, 0x11, 0x00


	//----- nvinfo : EIATTR_KPARAM_INFO
	.align		4
.L_72:
        /*0018*/ 	.byte	0x04, 0x17
        /*001a*/ 	.short	(.L_74 - .L_73)
.L_73:
        /*001c*/ 	.word	0x00000000
        /*0020*/ 	.short	0x0004
        /*0022*/ 	.short	0x0018
        /*0024*/ 	.byte	0x00, 0xf0, 0x11, 0x00


	//----- nvinfo : EIATTR_KPARAM_INFO
	.align		4
.L_74:
        /*0028*/ 	.byte	0x04, 0x17
        /*002a*/ 	.short	(.L_76 - .L_75)
.L_75:
        /*002c*/ 	.word	0x00000000
        /*0030*/ 	.short	0x0003
        /*0032*/ 	.short	0x0014
        /*0034*/ 	.byte	0x00, 0xf0, 0x11, 0x00


	//----- nvinfo : EIATTR_KPARAM_INFO
	.align		4
.L_76:
        /*0038*/ 	.byte	0x04, 0x17
        /*003a*/ 	.short	(.L_78 - .L_77)
.L_77:
        /*003c*/ 	.word	0x00000000
        /*0040*/ 	.short	0x0002
        /*0042*/ 	.short	0x0010
        /*0044*/ 	.byte	0x00, 0xf0, 0x11, 0x00


	//----- nvinfo : EIATTR_KPARAM_INFO
	.align		4
.L_78:
        /*0048*/ 	.byte	0x04, 0x17
        /*004a*/ 	.short	(.L_80 - .L_79)
.L_79:
        /*004c*/ 	.word	0x00000000
        /*0050*/ 	.short	0x0001
        /*0052*/ 	.short	0x0008
        /*0054*/ 	.byte	0x00, 0xf5, 0x21, 0x00


	//----- nvinfo : EIATTR_KPARAM_INFO
	.align		4
.L_80:
        /*0058*/ 	.byte	0x04, 0x17
        /*005a*/ 	.short	(.L_82 - .L_81)
.L_81:
        /*005c*/ 	.word	0x00000000
        /*0060*/ 	.short	0x0000
        /*0062*/ 	.short	0x0000
        /*0064*/ 	.byte	0x00, 0xf5, 0x21, 0x00


	//----- nvinfo : EIATTR_SPARSE_MMA_MASK
	.align		4
.L_82:
        /*0068*/ 	.byte	0x03, 0x50
        /*006a*/ 	.short	0x0000


	//----- nvinfo : EIATTR_MAXREG_COUNT
	.align		4
        /*006c*/ 	.byte	0x03, 0x1b
        /*006e*/ 	.short	0x00ff


	//----- nvinfo : EIATTR_MERCURY_ISA_VERSION
	.align		4
        /*0070*/ 	.byte	0x03, 0x5f
        /*0072*/ 	.short	0x0101


	//----- nvinfo : EIATTR_VRC_CTA_INIT_COUNT
	.align		4
        /*0074*/ 	.byte	0x02, 0x4a
	.zero		1
	.zero		1


	//----- nvinfo : EIATTR_EXIT_INSTR_OFFSETS
	.align		4
        /*0078*/ 	.byte	0x04, 0x1c
        /*007a*/ 	.short	(.L_84 - .L_83)


	//   ....[0]....
.L_83:
        /*007c*/ 	.word	0x000000b0


	//   ....[1]....
        /*0080*/ 	.word	0x00000970


	//----- nvinfo : EIATTR_CRS_STACK_SIZE
	.align		4
.L_84:
        /*0084*/ 	.byte	0x04, 0x1e
        /*0086*/ 	.short	(.L_86 - .L_85)
.L_85:
        /*0088*/ 	.word	0x00000000


	//----- nvinfo : EIATTR_CBANK_PARAM_SIZE
	.align		4
.L_86:
        /*008c*/ 	.byte	0x03, 0x19
        /*008e*/ 	.short	0x0020


	//----- nvinfo : EIATTR_PARAM_CBANK
	.align		4
        /*0090*/ 	.byte	0x04, 0x0a
        /*0092*/ 	.short	(.L_88 - .L_87)
	.align		4
.L_87:
        /*0094*/ 	.word	index@(.nv.constant0._Z16init_grid_kernelP4NodeP17curandStateXORWOWffff)
        /*0098*/ 	.short	0x0380
        /*009a*/ 	.short	0x0020


	//----- nvinfo : EIATTR_SW_WAR
	.align		4
.L_88:
        /*009c*/ 	.byte	0x04, 0x36
        /*009e*/ 	.short	(.L_90 - .L_89)
.L_89:
        /*00a0*/ 	.word	0x00000008
.L_90:


//--------------------- .nv.info._Z15init_rng_kernelP17curandStateXORWOWm --------------------------
	.section	.nv.info._Z15init_rng_kernelP17curandStateXORWOWm,"",@"SHT_CUDA_INFO"
	.sectionflags	@""
	.align	4


	//----- nvinfo : EIATTR_CUDA_API_VERSION
	.align		4
        /*0000*/ 	.byte	0x04, 0x37
        /*0002*/ 	.short	(.L_92 - .L_91)
.L_91:
        /*0004*/ 	.word	0x00000082


	//----- nvinfo : EIATTR_KPARAM_INFO
	.align		4
.L_92:
        /*0008*/ 	.byte	0x04, 0x17
        /*000a*/ 	.short	(.L_94 - .L_93)
.L_93:
        /*000c*/ 	.word	0x00000000
        /*0010*/ 	.short	0x0001
        /*0012*/ 	.short	0x0008
        /*0014*/ 	.byte	0x00, 0xf0, 0x21, 0x00


	//----- nvinfo : EIATTR_KPARAM_INFO
	.align		4
.L_94:
        /*0018*/ 	.byte	0x04, 0x17
        /*001a*/ 	.short	(.L_96 - .L_95)
.L_95:
        /*001c*/ 	.word	0x00000000
        /*0020*/ 	.short	0x0000
        /*0022*/ 	.short	0x0000
        /*0024*/ 	.byte	0x00, 0xf5, 0x21, 0x00


	//----- nvinfo : EIATTR_SPARSE_MMA_MASK
	.align		4
.L_96:
        /*0028*/ 	.byte	0x03, 0x50
        /*002a*/ 	.short	0x0000


	//----- nvinfo : EIATTR_MAXREG_COUNT
	.align		4
        /*002c*/ 	.byte	0x03, 0x1b
        /*002e*/ 	.short	0x00ff


	//----- nvinfo : EIATTR_MERCURY_ISA_VERSION
	.align		4
        /*0030*/ 	.byte	0x03, 0x5f
        /*0032*/ 	.short	0x0101


	//----- nvinfo : EIATTR_VRC_CTA_INIT_COUNT
	.align		4
        /*0034*/ 	.byte	0x02, 0x4a
	.zero		1
	.zero		1


	//----- nvinfo : EIATTR_EXIT_INSTR_OFFSETS
	.align		4
        /*0038*/ 	.byte	0x04, 0x1c
        /*003a*/ 	.short	(.L_98 - .L_97)


	//   ....[0]....
.L_97:
        /*003c*/ 	.word	0x000000b0


	//   ....[1]....
        /*0040*/ 	.word	0x00000f50


	//----- nvinfo : EIATTR_CRS_STACK_SIZE
	.align		4
.L_98:
        /*0044*/ 	.byte	0x04, 0x1e
        /*0046*/ 	.short	(.L_100 - .L_99)
.L_99:
        /*0048*/ 	.word	0x00000000


	//----- nvinfo : EIATTR_CBANK_PARAM_SIZE
	.align		4
.L_100:
        /*004c*/ 	.byte	0x03, 0x19
        /*004e*/ 	.short	0x0010


	//----- nvinfo : EIATTR_PARAM_CBANK
	.align		4
        /*0050*/ 	.byte	0x04, 0x0a
        /*0052*/ 	.short	(.L_102 - .L_101)
	.align		4
.L_101:
        /*0054*/ 	.word	index@(.nv.constant0._Z15init_rng_kernelP17curandStateXORWOWm)
        /*0058*/ 	.short	0x0380
        /*005a*/ 	.short	0x0010


	//----- nvinfo : EIATTR_SW_WAR
	.align		4
.L_102:
        /*005c*/ 	.byte	0x04, 0x36
        /*005e*/ 	.short	(.L_104 - .L_103)
.L_103:
        /*0060*/ 	.word	0x00000008
.L_104:


//--------------------- .nv.callgraph             --------------------------
	.section	.nv.callgraph,"",@"SHT_CUDA_CALLGRAPH"
	.align	4
	.sectionentsize	8
	.align		4
        /*0000*/ 	.word	0x00000000
	.align		4
        /*0004*/ 	.word	0xffffffff
	.align		4
        /*0008*/ 	.word	0x00000000
	.align		4
        /*000c*/ 	.word	0xfffffffe
	.align		4
        /*0010*/ 	.word	0x00000000
	.align		4
        /*0014*/ 	.word	0xfffffffd
	.align		4
        /*0018*/ 	.word	0x00000000
	.align		4
        /*001c*/ 	.word	0xfffffffc


//--------------------- .nv.constant4             --------------------------
	.section	.nv.constant4,"a",@progbits
	.align	8
	.align		8
.nv.constant4:
        /*0000*/ 	.dword	precalc_xorwow_matrix
	.align		8
        /*0008*/ 	.dword	precalc_xorwow_offset_matrix
	.align		8
        /*0010*/ 	.dword	mrg32k3aM1
	.align		8
        /*0018*/ 	.dword	mrg32k3aM2
	.align		8
        /*0020*/ 	.dword	mrg32k3aM1SubSeq
	.align		8
        /*0028*/ 	.dword	mrg32k3aM2SubSeq
	.align		8
        /*0030*/ 	.dword	mrg32k3aM1Seq
	.align		8
        /*0038*/ 	.dword	mrg32k3aM2Seq


//--------------------- .nv.constant3             --------------------------
	.section	.nv.constant3,"a",@progbits
	.align	8
.nv.constant3:
	.type		__cr_lgamma_table,@object
	.size		__cr_lgamma_table,(DIR_X - __cr_lgamma_table)
__cr_lgamma_table:
        /*0000*/ 	.byte	0x00, 0x00, 0x00, 0x00, 0x00, 0x00, 0x00, 0x00, 0x00, 0x00, 0x00, 0x00, 0x00, 0x00, 0x00, 0x00
        /*0010*/ 	.byte	0xef, 0x39, 0xfa, 0xfe, 0x42, 0x2e, 0xe6, 0x3f, 0x02, 0x20, 0x2a, 0xfa, 0x0b, 0xab, 0xfc, 0x3f
        /*0020*/ 	.byte	0xf9, 0x2c, 0x92, 0x7c, 0xa7, 0x6c, 0x09, 0x40, 0xc9, 0x79, 0x44, 0x3c, 0x64, 0x26, 0x13, 0x40
        /*0030*/ 	.byte	0xca, 0x01, 0xcf, 0x3a, 0x27, 0x51, 0x1a, 0x40, 0x30, 0xcc, 0x2d, 0xf3, 0xe1, 0x0c, 0x21, 0x40
        /*0040*/ 	.byte	0x0d, 0xb7, 0xfc, 0x82, 0x8e, 0x35, 0x25, 0x40
	.type		DIR_X,@object
	.size		DIR_X,(DIR_Y - DIR_X)
DIR_X:
        /*0048*/ 	.byte	0x00, 0x00, 0x80, 0x3f, 0x00, 0x00, 0x00, 0x3f, 0x00, 0x00, 0x00, 0xbf, 0x00, 0x00, 0x80, 0xbf
        /*0058*/ 	.byte	0x00, 0x00, 0x00, 0xbf, 0x00, 0x00, 0x00, 0x3f
	.type		DIR_Y,@object
	.size		DIR_Y,(.L_10 - DIR_Y)
DIR_Y:
        /*0060*/ 	.byte	0x00, 0x00, 0x00, 0x00, 0xd7, 0xb3, 0x5d, 0x3f, 0xd7, 0xb3, 0x5d, 0x3f, 0x00, 0x00, 0x00, 0x00
        /*0070*/ 	.byte	0xd7, 0xb3, 0x5d, 0xbf, 0xd7, 0xb3, 0x5d, 0xbf
.L_10:


//--------------------- .nv.constant2._Z16collision_kernelP4NodeS0_P17curandStateXORWOW --------------------------
	.section	.nv.constant2._Z16collision_kernelP4NodeS0_P17curandStateXORWOW,"a",@progbits
	.sectionflags	@""
	.align	4
.nv.constant2._Z16collision_kernelP4NodeS0_P17curandStateXORWOW:
        /*0000*/ 	.byte	0x70, 0x07, 0x00, 0x00, 0x30, 0x04, 0x00, 0x00, 0xe0, 0x10, 0x00, 0x00


//--------------------- .text._Z16streaming_kernelP4NodeS0_ --------------------------
	.section	.text._Z16streaming_kernelP4NodeS0_,"ax",@progbits
	.align	128
        .global         _Z16streaming_kernelP4NodeS0_
        .type           _Z16streaming_kernelP4NodeS0_,@function
        .size           _Z16streaming_kernelP4NodeS0_,(.L_x_58 - _Z16streaming_kernelP4NodeS0_)
        .other          _Z16streaming_kernelP4NodeS0_,@"STO_CUDA_ENTRY STV_DEFAULT"
_Z16streaming_kernelP4NodeS0_:
.text._Z16streaming_kernelP4NodeS0_:
[----:B------:R-:W-:Y:S01]  /*0000*/  LDC R1, c[0x0][0x37c] ;  /* 0x0000df00ff017b82 */ /* 0x000fe20000000800 */
[----:B------:R-:W0:Y:S07]  /*0010*/  S2R R3, SR_TID.Y ;  /* 0x0000000000037919 */ /* 0x000e2e0000002200 */
[----:B------:R-:W1:Y:S01]  /*0020*/  LDC R11, c[0x0][0x360] ;  /* 0x0000d800ff0b7b82 */ /* 0x000e620000000800 */
[----:B------:R-:W1:Y:S07]  /*0030*/  S2R R2, SR_TID.X ;  /* 0x0000000000027919 */ /* 0x000e6e0000002100 */
[----:B------:R-:W0:Y:S08]  /*0040*/  S2UR UR5, SR_CTAID.Y ;  /* 0x00000000000579c3 */ /* 0x000e300000002600 */
[----:B------:R-:W0:Y:S08]  /*0050*/  LDC R0, c[0x0][0x364] ;  /* 0x0000d900ff007b82 */ /* 0x000e300000000800 */
[----:B------:R-:W1:Y:S01]  /*0060*/  S2UR UR4, SR_CTAID.X ;  /* 0x00000000000479c3 */ /* 0x000e620000002500 */
[----:B0-----:R-:W-:-:S05]  /*0070*/  IMAD R0, R0, UR5, R3 ;  /* 0x0000000500007c24 */ /* 0x001fca000f8e0203 */
[----:B------:R-:W-:Y:S01]  /*0080*/  ISETP.GT.U32.AND P0, PT, R0, 0x63, PT ;  /* 0x000000630000780c */ /* 0x000fe20003f04070 */
[----:B-1----:R-:W-:-:S05]  /*0090*/  IMAD R11, R11, UR4, R2 ;  /* 0x000000040b0b7c24 */ /* 0x002fca000f8e0202 */
[----:B------:R-:W-:-:S13]  /*00a0*/  ISETP.GT.OR P0, PT, R11, 0x12b, P0 ;  /* 0x0000012b0b00780c */ /* 0x000fda0000704670 */
[----:B------:R-:W-:Y:S05]  /*00b0*/  @P0 EXIT ;  /* 0x000000000000094d */ /* 0x000fea0003800000 */
[----:B------:R-:W0:Y:S01]  /*00c0*/  LDC.64 R2, c[0x0][0x380] ;  /* 0x0000e000ff027b82 */ /* 0x000e220000000a00 */
[----:B------:R-:W1:Y:S01]  /*00d0*/  LDCU.64 UR4, c[0x0][0x358] ;  /* 0x00006b00ff0477ac */ /* 0x000e620008000a00 */
[----:B------:R-:W-:-:S06]  /*00e0*/  IMAD R9, R11, 0x64, R0 ;  /* 0x000000640b097824 */ /* 0x000fcc00078e0200 */
[----:B------:R-:W2:Y:S01]  /*00f0*/  LDC.64 R6, c[0x0][0x388] ;  /* 0x0000e200ff067b82 */ /* 0x000ea20000000a00 */
[----:B0-----:R-:W-:-:S05]  /*0100*/  IMAD.WIDE R4, R9, 0x1c, R2 ;  /* 0x0000001c09047825 */ /* 0x001fca00078e0202 */
[----:B-1----:R0:W-:Y:S01]  /*0110*/  STG.E desc[UR4][R4.64], RZ ;  /* 0x000000ff04007986 */ /* 0x0021e2000c101904 */
[----:B--2---:R-:W-:-:S03]  /*0120*/  IMAD.WIDE R8, R9, 0x1c, R6 ;  /* 0x0000001c09087825 */ /* 0x004fc600078e0206 */
[----:B------:R0:W-:Y:S04]  /*0130*/  STG.E desc[UR4][R4.64+0x4], RZ ;  /* 0x000004ff04007986 */ /* 0x0001e8000c101904 */
[----:B------:R0:W-:Y:S04]  /*0140*/  STG.E desc[UR4][R4.64+0x8], RZ ;  /* 0x000008ff04007986 */ /* 0x0001e8000c101904 */
[----:B------:R0:W-:Y:S04]  /*0150*/  STG.E desc[UR4][R4.64+0xc], RZ ;  /* 0x00000cff04007986 */ /* 0x0001e8000c101904 */
[----:B------:R0:W-:Y:S04]  /*0160*/  STG.E desc[UR4][R4.64+0x10], RZ ;  /* 0x000010ff04007986 */ /* 0x0001e8000c101904 */
[----:B------:R0:W-:Y:S01]  /*0170*/  STG.E desc[UR4][R4.64+0x14], RZ ;  /* 0x000014ff04007986 */ /* 0x0001e2000c101904 */
[----:B------:R-:W-:Y:S06]  /*0180*/  BAR.SYNC.DEFER_BLOCKING 0x0 ;  /* 0x0000000000007b1d */ /* 0x000fec0000010000 */
[----:B------:R-:W2:Y:S02]  /*0190*/  LDG.E R10, desc[UR4][R8.64+0x18] ;  /* 0x00001804080a7981 */ /* 0x000ea4000c1e1900 */
[----:B--2---:R-:W-:-:S13]  /*01a0*/  ISETP.NE.AND P0, PT, R10, 0x1, PT ;  /* 0x000000010a00780c */ /* 0x004fda0003f05270 */
[----:B0-----:R-:W-:Y:S05]  /*01b0*/  @!P0 EXIT ;  /* 0x000000000000894d */ /* 0x001fea0003800000 */
[----:B------:R-:W2:Y:S01]  /*01c0*/  LDG.E R10, desc[UR4][R8.64] ;  /* 0x00000004080a7981 */ /* 0x000ea2000c1e1900 */
[----:B------:R-:W-:Y:S01]  /*01d0*/  BSSY.RECONVERGENT B0, `(.L_x_0) ;  /* 0x0000014000007945 */ /* 0x000fe20003800200 */
[----:B--2---:R-:W-:Y:S02]  /*01e0*/  ISETP.NE.AND P0, PT, R10, 0x1, PT ;  /* 0x000000010a00780c */ /* 0x004fe40003f05270 */
[----:B------:R-:W-:-:S11]  /*01f0*/  LOP3.LUT R10, R0, 0x1, RZ, 0xc0, !PT ;  /* 0x00000001000a7812 */ /* 0x000fd600078ec0ff */
[----:B------:R-:W-:Y:S05]  /*0200*/  @P0 BRA `(.L_x_1) ;  /* 0x0000000000400947 */ /* 0x000fea0003800000 */
[C---:B------:R-:W-:Y:S01]  /*0210*/  VIADD R12, R11.reuse, 0x1 ;  /* 0x000000010b0c7836 */ /* 0x040fe20000000000 */
[----:B------:R-:W-:-:S04]  /*0220*/  ISETP.GE.AND P0, PT, R11, -0x1, PT ;  /* 0xffffffff0b00780c */ /* 0x000fc80003f06270 */
[----:B------:R-:W-:-:S04]  /*0230*/  SEL R13, R12, 0x12b, P0 ;  /* 0x0000012b0c0d7807 */ /* 0x000fc80000000000 */
[C---:B------:R-:W-:Y:S01]  /*0240*/  ISETP.GT.U32.AND P0, PT, R13.reuse, 0x12b, PT ;  /* 0x0000012b0d00780c */ /* 0x040fe20003f04070 */
[----:B------:R-:W-:-:S05]  /*0250*/  IMAD R15, R13, 0x64, R0 ;  /* 0x000000640d0f7824 */ /* 0x000fca00078e0200 */
[----:B------:R-:W-:-:S05]  /*0260*/  SEL R15, R0, R15, P0 ;  /* 0x0000000f000f7207 */ /* 0x000fca0000000000 */
[----:B------:R-:W-:-:S06]  /*0270*/  IMAD.WIDE.U32 R12, R15, 0x1c, R6 ;  /* 0x0000001c0f0c7825 */ /* 0x000fcc00078e0006 */
[----:B------:R-:W2:Y:S02]  /*0280*/  LDG.E R12, desc[UR4][R12.64+0x18] ;  /* 0x000018040c0c7981 */ /* 0x000ea4000c1e1900 */
[----:B--2---:R-:W-:-:S13]  /*0290*/  ISETP.NE.AND P0, PT, R12, 0x1, PT ;  /* 0x000000010c00780c */ /* 0x004fda0003f05270 */
[----:B------:R-:W-:Y:S05]  /*02a0*/  @P0 BRA `(.L_x_2) ;  /* 0x00000000000c0947 */ /* 0x000fea0003800000 */
[----:B------:R-:W-:-:S05]  /*02b0*/  IMAD.MOV.U32 R13, RZ, RZ, 0x1 ;  /* 0x00000001ff0d7424 */ /* 0x000fca00078e00ff */
[----:B------:R0:W-:Y:S01]  /*02c0*/  REDG.E.ADD.STRONG.GPU desc[UR4][R4.64+0xc], R13 ;  /* 0x00000c0d0400798e */ /* 0x0001e2000c12e104 */
[----:B------:R-:W-:Y:S05]  /*02d0*/  BRA `(.L_x_1) ;  /* 0x00000000000c7947 */ /* 0x000fea0003800000 */
.L_x_2:
[----:B------:R-:W-:-:S04]  /*02e0*/  IMAD.WIDE.U32 R12, R15, 0x1c, R2 ;  /* 0x0000001c0f0c7825 */ /* 0x000fc800078e0002 */
[----:B------:R-:W-:-:S05]  /*02f0*/  IMAD.MOV.U32 R15, RZ, RZ, 0x1 ;  /* 0x00000001ff0f7424 */ /* 0x000fca00078e00ff */
[----:B------:R1:W-:Y:S02]  /*0300*/  REDG.E.ADD.STRONG.GPU desc[UR4][R12.64], R15 ;  /* 0x0000000f0c00798e */ /* 0x0003e4000c12e104 */
.L_x_1:
[----:B------:R-:W-:Y:S05]  /*0310*/  BSYNC.RECONVERGENT B0 ;  /* 0x0000000000007941 */ /* 0x000fea0003800200 */
.L_x_0:
[----:B-1----:R-:W2:Y:S01]  /*0320*/  LDG.E R12, desc[UR4][R8.64+0x4] ;  /* 0x00000404080c7981 */ /* 0x002ea2000c1e1900 */
[----:B------:R-:W-:Y:S01]  /*0330*/  BSSY.RECONVERGENT B0, `(.L_x_3) ;  /* 0x0000018000007945 */ /* 0x000fe20003800200 */
[----:B--2---:R-:W-:-:S13]  /*0340*/  ISETP.NE.AND P0, PT, R12, 0x1, PT ;  /* 0x000000010c00780c */ /* 0x004fda0003f05270 */
[----:B------:R-:W-:Y:S05]  /*0350*/  @P0 BRA `(.L_x_4) ;  /* 0x0000000000540947 */ /* 0x000fea0003800000 */
[----:B------:R-:W-:-:S13]  /*0360*/  ISETP.GT.U32.AND P0, PT, R0, 0x62, PT ;  /* 0x000000620000780c */ /* 0x000fda0003f04070 */
[----:B------:R-:W-:Y:S05]  /*0370*/  @P0 BRA `(.L_x_5) ;  /* 0x0000000000440947 */ /* 0x000fea0003800000 */
[----:B------:R-:W-:-:S05]  /*0380*/  IMAD.IADD R12, R11, 0x1, R10 ;  /* 0x000000010b0c7824 */ /* 0x000fca00078e020a */
[----:B------:R-:W-:-:S04]  /*0390*/  ISETP.GE.AND P0, PT, R12, RZ, PT ;  /* 0x000000ff0c00720c */ /* 0x000fc80003f06270 */
[----:B0-----:R-:W-:-:S04]  /*03a0*/  SEL R13, R12, 0x12b, P0 ;  /* 0x0000012b0c0d7807 */ /* 0x001fc80000000000 */
[C---:B------:R-:W-:Y:S01]  /*03b0*/  ISETP.GT.U32.AND P0, PT, R13.reuse, 0x12b, PT ;  /* 0x0000012b0d00780c */ /* 0x040fe20003f04070 */
[----:B------:R-:W-:-:S05]  /*03c0*/  IMAD R15, R13, 0x64, R0 ;  /* 0x000000640d0f7824 */ /* 0x000fca00078e0200 */
[----:B------:R-:W-:-:S05]  /*03d0*/  SEL R15, R0, R15, P0 ;  /* 0x0000000f000f7207 */ /* 0x000fca0000000000 */
[----:B------:R-:W-:-:S06]  /*03e0*/  IMAD.WIDE.U32 R12, R15, 0x1c, R6 ;  /* 0x0000001c0f0c7825 */ /* 0x000fcc00078e0006 */
[----:B------:R-:W2:Y:S02]  /*03f0*/  LDG.E R12, desc[UR4][R12.64+0x34] ;  /* 0x000034040c0c7981 */ /* 0x000ea4000c1e1900 */
[----:B--2---:R-:W-:-:S13]  /*0400*/  ISETP.NE.AND P0, PT, R12, 0x1, PT ;  /* 0x000000010c00780c */ /* 0x004fda0003f05270 */
[----:B------:R-:W-:Y:S05]  /*0410*/  @!P0 BRA `(.L_x_6) ;  /* 0x0000000000108947 */ /* 0x000fea0003800000 */
[----:B------:R-:W-:-:S04]  /*0420*/  IMAD.WIDE.U32 R12, R15, 0x1c, R2 ;  /* 0x0000001c0f0c7825 */ /* 0x000fc800078e0002 */
[----:B------:R-:W-:-:S05]  /*0430*/  IMAD.MOV.U32 R15, RZ, RZ, 0x1 ;  /* 0x00000001ff0f7424 */ /* 0x000fca00078e00ff */
[----:B------:R1:W-:Y:S01]  /*0440*/  REDG.E.ADD.STRONG.GPU desc[UR4][R12.64+0x20], R15 ;  /* 0x0000200f0c00798e */ /* 0x0003e2000c12e104 */
[----:B------:R-:W-:Y:S05]  /*0450*/  BRA `(.L_x_4) ;  /* 0x0000000000147947 */ /* 0x000fea0003800000 */
.L_x_6:
[----:B------:R-:W-:-:S05]  /*0460*/  HFMA2 R13, -RZ, RZ, 0, 5.9604644775390625e-08 ;  /* 0x00000001ff0d7431 */ /* 0x000fca00000001ff */
[----:B------:R2:W-:Y:S01]  /*0470*/  REDG.E.ADD.STRONG.GPU desc[UR4][R4.64+0x10], R13 ;  /* 0x0000100d0400798e */ /* 0x0005e2000c12e104 */
[----:B------:R-:W-:Y:S05]  /*0480*/  BRA `(.L_x_4) ;  /* 0x0000000000087947 */ /* 0x000fea0003800000 */
.L_x_5:
[----:B0-----:R-:W-:-:S05]  /*0490*/  IMAD.MOV.U32 R13, RZ, RZ, 0x1 ;  /* 0x00000001ff0d7424 */ /* 0x001fca00078e00ff */
[----:B------:R3:W-:Y:S02]  /*04a0*/  REDG.E.ADD.STRONG.GPU desc[UR4][R4.64+0x14], R13 ;  /* 0x0000140d0400798e */ /* 0x0007e4000c12e104 */
.L_x_4:
[----:B------:R-:W-:Y:S05]  /*04b0*/  BSYNC.RECONVERGENT B0 ;  /* 0x0000000000007941 */ /* 0x000fea0003800200 */
.L_x_3:
[----:B-1----:R-:W4:Y:S01]  /*04c0*/  LDG.E R12, desc[UR4][R8.64+0x8] ;  /* 0x00000804080c7981 */ /* 0x002f22000c1e1900 */
[----:B------:R-:W-:Y:S01]  /*04d0*/  BSSY.RECONVERGENT B0, `(.L_x_7) ;  /* 0x000001e000007945 */ /* 0x000fe20003800200 */
[----:B----4-:R-:W-:Y:S01]  /*04e0*/  ISETP.NE.AND P0, PT, R12, 0x1, PT ;  /* 0x000000010c00780c */ /* 0x010fe20003f05270 */
[----:B------:R-:W-:-:S12]  /*04f0*/  VIADD R12, R10, 0xffffffff ;  /* 0xffffffff0a0c7836 */ /* 0x000fd80000000000 */
[----:B------:R-:W-:Y:S05]  /*0500*/  @P0 BRA `(.L_x_8) ;  /* 0x0000000000680947 */ /* 0x000fea0003800000 */
[----:B------:R-:W-:-:S13]  /*0510*/  ISETP.GT.U32.AND P0, PT, R0, 0x62, PT ;  /* 0x000000620000780c */ /* 0x000fda0003f04070 */
[----:B------:R-:W-:Y:S05]  /*0520*/  @P0 BRA `(.L_x_9) ;  /* 0x0000000000580947 */ /* 0x000fea0003800000 */
[----:B0-23--:R-:W-:-:S05]  /*0530*/  IMAD.IADD R13, R11, 0x1, R12 ;  /* 0x000000010b0d7824 */ /* 0x00dfca00078e020c */
[----:B------:R-:W-:-:S04]  /*0540*/  ISETP.GE.AND P0, PT, R13, RZ, PT ;  /* 0x000000ff0d00720c */ /* 0x000fc80003f06270 */
[----:B------:R-:W-:-:S04]  /*0550*/  SEL R13, R13, 0x12b, P0 ;  /* 0x0000012b0d0d7807 */ /* 0x000fc80000000000 */
[C---:B------:R-:W-:Y:S01]  /*0560*/  ISETP.GT.U32.AND P0, PT, R13.reuse, 0x12b, PT ;  /* 0x0000012b0d00780c */ /* 0x040fe20003f04070 */
[----:B------:R-:W-:-:S05]  /*0570*/  IMAD R14, R13, 0x64, RZ ;  /* 0x000000640d0e7824 */ /* 0x000fca00078e02ff */
[----:B------:R-:W-:-:S04]  /*0580*/  SEL R13, R14, RZ, !P0 ;  /* 0x000000ff0e0d7207 */ /* 0x000fc80004000000 */
[----:B------:R-:W-:-:S04]  /*0590*/  IADD3 R17, P0, PT, R0, R13, RZ ;  /* 0x0000000d00117210 */ /* 0x000fc80007f1e0ff */
[----:B------:R-:W-:Y:S01]  /*05a0*/  LEA.HI.X.SX32 R13, R13, RZ, 0x1, P0 ;  /* 0x000000ff0d0d7211 */ /* 0x000fe200000f0eff */
[----:B------:R-:W-:-:S04]  /*05b0*/  IMAD.WIDE.U32 R14, R17, 0x1c, R6 ;  /* 0x0000001c110e7825 */ /* 0x000fc800078e0006 */
[----:B------:R-:W-:-:S04]  /*05c0*/  IMAD R13, R13, 0x1c, RZ ;  /* 0x0000001c0d0d7824 */ /* 0x000fc800078e02ff */
[----:B------:R-:W-:-:S05]  /*05d0*/  IMAD.IADD R15, R15, 0x1, R13 ;  /* 0x000000010f0f7824 */ /* 0x000fca00078e020d */
[----:B------:R-:W2:Y:S02]  /*05e0*/  LDG.E R14, desc[UR4][R14.64+0x34] ;  /* 0x000034040e0e7981 */ /* 0x000ea4000c1e1900 */
[----:B--2---:R-:W-:-:S13]  /*05f0*/  ISETP.NE.AND P0, PT, R14, 0x1, PT ;  /* 0x000000010e00780c */ /* 0x004fda0003f05270 */
[----:B------:R-:W-:Y:S05]  /*0600*/  @!P0 BRA `(.L_x_10) ;  /* 0x0000000000148947 */ /* 0x000fea0003800000 */
[----:B------:R-:W-:-:S05]  /*0610*/  IMAD.WIDE.U32 R14, R17, 0x1c, R2 ;  /* 0x0000001c110e7825 */ /* 0x000fca00078e0002 */
[----:B------:R-:W-:Y:S01]  /*0620*/  IADD3 R15, PT, PT, R13, R15, RZ ;  /* 0x0000000f0d0f7210 */ /* 0x000fe20007ffe0ff */
[----:B------:R-:W-:-:S05]  /*0630*/  IMAD.MOV.U32 R13, RZ, RZ, 0x1 ;  /* 0x00000001ff0d7424 */ /* 0x000fca00078e00ff */
[----:B------:R0:W-:Y:S01]  /*0640*/  REDG.E.ADD.STRONG.GPU desc[UR4][R14.64+0x24], R13 ;  /* 0x0000240d0e00798e */ /* 0x0001e2000c12e104 */
[----:B------:R-:W-:Y:S05]  /*0650*/  BRA `(.L_x_8) ;  /* 0x0000000000147947 */ /* 0x000fea0003800000 */
.L_x_10:
[----:B------:R-:W-:-:S05]  /*0660*/  IMAD.MOV.U32 R13, RZ, RZ, 0x1 ;  /* 0x00000001ff0d7424 */ /* 0x000fca00078e00ff */
[----:B------:R4:W-:Y:S01]  /*0670*/  REDG.E.ADD.STRONG.GPU desc[UR4][R4.64+0x14], R13 ;  /* 0x0000140d0400798e */ /* 0x0009e2000c12e104 */
[----:B------:R-:W-:Y:S05]  /*0680*/  BRA `(.L_x_8) ;  /* 0x0000000000087947 */ /* 0x000fea0003800000 */
.L_x_9:
[----:B0-23--:R-:W-:-:S05]  /*0690*/  IMAD.MOV.U32 R13, RZ, RZ, 0x1 ;  /* 0x00000001ff0d7424 */ /* 0x00dfca00078e00ff */
[----:B------:R1:W-:Y:S02]  /*06a0*/  REDG.E.ADD.STRONG.GPU desc[UR4][R4.64+0x10], R13 ;  /* 0x0000100d0400798e */ /* 0x0003e4000c12e104 */
.L_x_8:
[----:B------:R-:W-:Y:S05]  /*06b0*/  BSYNC.RECONVERGENT B0 ;  /* 0x0000000000007941 */ /* 0x000fea0003800200 */
.L_x_7:
[----:B01234-:R-:W2:Y:S01]  /*06c0*/  LDG.E R13, desc[UR4][R8.64+0xc] ;  /* 0x00000c04080d7981 */ /* 0x01fea2000c1e1900 */
[----:B------:R-:W-:Y:S01]  /*06d0*/  BSSY.RECONVERGENT B0, `(.L_x_11) ;  /* 0x0000012000007945 */ /* 0x000fe20003800200 */
[----:B--2---:R-:W-:-:S13]  /*06e0*/  ISETP.NE.AND P0, PT, R13, 0x1, PT ;  /* 0x000000010d00780c */ /* 0x004fda0003f05270 */
[----:B------:R-:W-:Y:S05]  /*06f0*/  @P0 BRA `(.L_x_12) ;  /* 0x00000000003c0947 */ /* 0x000fea0003800000 */
[----:B------:R-:W-:Y:S01]  /*0700*/  IMAD.MOV.U32 R14, RZ, RZ, 0x64 ;  /* 0x00000064ff0e7424 */ /* 0x000fe200078e00ff */
[----:B------:R-:W-:-:S03]  /*0710*/  ISETP.GE.AND P0, PT, R11, 0x1, PT ;  /* 0x000000010b00780c */ /* 0x000fc60003f06270 */
[----:B------:R-:W-:-:S05]  /*0720*/  IMAD R13, R11, R14, -0x64 ;  /* 0xffffff9c0b0d7424 */ /* 0x000fca00078e020e */
[----:B------:R-:W-:-:S04]  /*0730*/  SEL R13, R13, 0x74cc, P0 ;  /* 0x000074cc0d0d7807 */ /* 0x000fc80000000000 */
[----:B------:R-:W-:-:S05]  /*0740*/  IADD3 R13, PT, PT, R0, R13, RZ ;  /* 0x0000000d000d7210 */ /* 0x000fca0007ffe0ff */
        /* <DEDUP_REMOVED lines=8> */
.L_x_13:
[----:B------:R-:W-:-:S05]  /*07d0*/  IMAD.MOV.U32 R13, RZ, RZ, 0x1 ;  /* 0x00000001ff0d7424 */ /* 0x000fca00078e00ff */
[----:B------:R0:W-:Y:S02]  /*07e0*/  REDG.E.ADD.STRONG.GPU desc[UR4][R4.64], R13 ;  /* 0x0000000d0400798e */ /* 0x0001e4000c12e104 */
.L_x_12:
[----:B------:R-:W-:Y:S05]  /*07f0*/  BSYNC.RECONVERGENT B0 ;  /* 0x0000000000007941 */ /* 0x000fea0003800200 */
.L_x_11:
[----:B01----:R-:W2:Y:S01]  /*0800*/  LDG.E R13, desc[UR4][R8.64+0x10] ;  /* 0x00001004080d7981 */ /* 0x003ea2000c1e1900 */
[----:B------:R-:W-:Y:S01]  /*0810*/  BSSY.RECONVERGENT B0, `(.L_x_14) ;  /* 0x000001e000007945 */ /* 0x000fe20003800200 */
[----:B--2---:R-:W-:-:S13]  /*0820*/  ISETP.NE.AND P0, PT, R13, 0x1, PT ;  /* 0x000000010d00780c */ /* 0x004fda0003f05270 */
[----:B------:R-:W-:Y:S05]  /*0830*/  @P0 BRA `(.L_x_15) ;  /* 0x00000000006c0947 */ /* 0x000fea0003800000 */
[----:B------:R-:W-:-:S05]  /*0840*/  VIADD R13, R0, 0xffffff9b ;  /* 0xffffff9b000d7836 */ /* 0x000fca0000000000 */
[----:B------:R-:W-:-:S13]  /*0850*/  ISETP.GE.U32.AND P0, PT, R13, -0x64, PT ;  /* 0xffffff9c0d00780c */ /* 0x000fda0003f06070 */
[----:B------:R-:W-:Y:S05]  /*0860*/  @!P0 BRA `(.L_x_16) ;  /* 0x0000000000588947 */ /* 0x000fea0003800000 */
[----:B------:R-:W-:-:S04]  /*0870*/  IADD3 R12, PT, PT, R11, R12, RZ ;  /* 0x0000000c0b0c7210 */ /* 0x000fc80007ffe0ff */
        /* <DEDUP_REMOVED lines=13> */
[----:B------:R-:W-:-:S04]  /*0950*/  IMAD.WIDE.U32 R12, R15, 0x1c, R2 ;  /* 0x0000001c0f0c7825 */ /* 0x000fc800078e0002 */
[----:B------:R-:W-:Y:S02]  /*0960*/  IMAD.IADD R13, R17, 0x1, R13 ;  /* 0x00000001110d7824 */ /* 0x000fe400078e020d */
[----:B------:R-:W-:-:S05]  /*0970*/  IMAD.MOV.U32 R15, RZ, RZ, 0x1 ;  /* 0x00000001ff0f7424 */ /* 0x000fca00078e00ff */
[----:B------:R2:W-:Y:S01]  /*0980*/  REDG.E.ADD.STRONG.GPU desc[UR4][R12.64+-0xc], R15 ;  /* 0xfffff40f0c00798e */ /* 0x0005e2000c12e104 */
[----:B------:R-:W-:Y:S05]  /*0990*/  BRA `(.L_x_15) ;  /* 0x0000000000147947 */ /* 0x000fea0003800000 */
.L_x_17:
[----:B------:R-:W-:-:S05]  /*09a0*/  MOV R13, 0x1 ;  /* 0x00000001000d7802 */ /* 0x000fca0000000f00 */
[----:B------:R1:W-:Y:S01]  /*09b0*/  REDG.E.ADD.STRONG.GPU desc[UR4][R4.64+0x4], R13 ;  /* 0x0000040d0400798e */ /* 0x0003e2000c12e104 */
[----:B------:R-:W-:Y:S05]  /*09c0*/  BRA `(.L_x_15) ;  /* 0x0000000000087947 */ /* 0x000fea0003800000 */
.L_x_16:
[----:B------:R-:W-:-:S05]  /*09d0*/  IMAD.MOV.U32 R13, RZ, RZ, 0x1 ;  /* 0x00000001ff0d7424 */ /* 0x000fca00078e00ff */
[----:B------:R0:W-:Y:S02]  /*09e0*/  REDG.E.ADD.STRONG.GPU desc[UR4][R4.64+0x8], R13 ;  /* 0x0000080d0400798e */ /* 0x0001e4000c12e104 */
.L_x_15:
[----:B------:R-:W-:Y:S05]  /*09f0*/  BSYNC.RECONVERGENT B0 ;  /* 0x0000000000007941 */ /* 0x000fea0003800200 */
.L_x_14:
[----:B------:R-:W3:Y:S02]  /*0a00*/  LDG.E R8, desc[UR4][R8.64+0x14] ;  /* 0x0000140408087981 */ /* 0x000ee4000c1e1900 */
[----:B---3--:R-:W-:-:S13]  /*0a10*/  ISETP.NE.AND P0, PT, R8, 0x1, PT ;  /* 0x000000010800780c */ /* 0x008fda0003f05270 */
[----:B------:R-:W-:Y:S05]  /*0a20*/  @P0 EXIT ;  /* 0x000000000000094d */ /* 0x000fea0003800000 */
[----:B------:R-:W-:Y:S02]  /*0a30*/  VIADD R9, R0, 0xffffffff ;  /* 0xffffffff00097836 */ /* 0x000fe40000000000 */
[----:B------:R-:W-:-:S03]  /*0a40*/  IMAD.IADD R10, R11, 0x1, R10 ;  /* 0x000000010b0a7824 */ /* 0x000fc600078e020a */
[----:B------:R-:W-:-:S13]  /*0a50*/  ISETP.GT.U32.AND P0, PT, R9, 0x63, PT ;  /* 0x000000630900780c */ /* 0x000fda0003f04070 */
[----:B------:R-:W-:Y:S05]  /*0a60*/  @P0 BRA `(.L_x_18) ;  /* 0x00000000003c0947 */ /* 0x000fea0003800000 */
[----:B------:R-:W-:-:S04]  /*0a70*/  ISETP.GE.AND P0, PT, R10, RZ, PT ;  /* 0x000000ff0a00720c */ /* 0x000fc80003f06270 */
[----:B------:R-:W-:-:S04]  /*0a80*/  SEL R10, R10, 0x12b, P0 ;  /* 0x0000012b0a0a7807 */ /* 0x000fc80000000000 */
[----:B------:R-:W-:-:S13]  /*0a90*/  ISETP.GT.U32.AND P0, PT, R10, 0x12b, PT ;  /* 0x0000012b0a00780c */ /* 0x000fda0003f04070 */
[----:B------:R-:W-:-:S04]  /*0aa0*/  @!P0 IMAD R9, R10, 0x64, R9 ;  /* 0x000000640a098824 */ /* 0x000fc800078e0209 */
[----:B------:R-:W-:-:S06]  /*0ab0*/  IMAD.WIDE.U32 R6, R9, 0x1c, R6 ;  /* 0x0000001c09067825 */ /* 0x000fcc00078e0006 */
[----:B------:R-:W3:Y:S02]  /*0ac0*/  LDG.E R6, desc[UR4][R6.64+0x18] ;  /* 0x0000180406067981 */ /* 0x000ee4000c1e1900 */
[----:B---3--:R-:W-:-:S13]  /*0ad0*/  ISETP.NE.AND P0, PT, R6, 0x1, PT ;  /* 0x000000010600780c */ /* 0x008fda0003f05270 */
[----:B------:R-:W-:Y:S05]  /*0ae0*/  @!P0 BRA `(.L_x_19) ;  /* 0x0000000000108947 */ /* 0x000fea0003800000 */
[----:B01----:R-:W-:Y:S02]  /*0af0*/  HFMA2 R5, -RZ, RZ, 0, 5.9604644775390625e-08 ;  /* 0x00000001ff057431 */ /* 0x003fe400000001ff */
[----:B------:R-:W-:-:S05]  /*0b00*/  IMAD.WIDE.U32 R2, R9, 0x1c, R2 ;  /* 0x0000001c09027825 */ /* 0x000fca00078e0002 */
[----:B------:R-:W-:Y:S01]  /*0b10*/  REDG.E.ADD.STRONG.GPU desc[UR4][R2.64+0x14], R5 ;  /* 0x000014050200798e */ /* 0x000fe2000c12e104 */
[----:B------:R-:W-:Y:S05]  /*0b20*/  EXIT ;  /* 0x000000000000794d */ /* 0x000fea0003800000 */
.L_x_19:
[----:B------:R-:W-:-:S05]  /*0b30*/  IMAD.MOV.U32 R3, RZ, RZ, 0x1 ;  /* 0x00000001ff037424 */ /* 0x000fca00078e00ff */
[----:B------:R-:W-:Y:S01]  /*0b40*/  REDG.E.ADD.STRONG.GPU desc[UR4][R4.64+0x8], R3 ;  /* 0x000008030400798e */ /* 0x000fe2000c12e104 */
[----:B------:R-:W-:Y:S05]  /*0b50*/  EXIT ;  /* 0x000000000000794d */ /* 0x000fea0003800000 */
.L_x_18:
[----:B------:R-:W-:-:S05]  /*0b60*/  IMAD.MOV.U32 R3, RZ, RZ, 0x1 ;  /* 0x00000001ff037424 */ /* 0x000fca00078e00ff */
[----:B------:R-:W-:Y:S01]  /*0b70*/  REDG.E.ADD.STRONG.GPU desc[UR4][R4.64+0x4], R3 ;  /* 0x000004030400798e */ /* 0x000fe2000c12e104 */
[----:B------:R-:W-:Y:S05]  /*0b80*/  EXIT ;  /* 0x000000000000794d */ /* 0x000fea0003800000 */
.L_x_20:
[----:B------:R-:W-:-:S00]  /*0b90*/  BRA `(.L_x_20) ;  /* 0xfffffffc00fc7947 */ /* 0x000fc0000383ffff */
[----:B------:R-:W-:-:S00]  /*0ba0*/  NOP ;  /* 0x0000000000007918 */ /* 0x000fc00000000000 */
        /* <DEDUP_REMOVED lines=13> */
.L_x_58:


//--------------------- .text._Z16collision_kernelP4NodeS0_P17curandStateXORWOW --------------------------
	.section	.text._Z16collision_kernelP4NodeS0_P17curandStateXORWOW,"ax",@progbits
	.align	128
        .global         _Z16collision_kernelP4NodeS0_P17curandStateXORWOW
        .type           _Z16collision_kernelP4NodeS0_P17curandStateXORWOW,@function
        .size           _Z16collision_kernelP4NodeS0_P17curandStateXORWOW,(.L_x_59 - _Z16collision_kernelP4NodeS0_P17curandStateXORWOW)
        .other          _Z16collision_kernelP4NodeS0_P17curandStateXORWOW,@"STO_CUDA_ENTRY STV_DEFAULT"
_Z16collision_kernelP4NodeS0_P17curandStateXORWOW:
.text._Z16collision_kernelP4NodeS0_P17curandStateXORWOW:
        /* <DEDUP_REMOVED lines=15> */
[----:B------:R-:W2:Y:S08]  /*00f0*/  LDC.64 R20, c[0x0][0x390] ;  /* 0x0000e400ff147b82 */ /* 0x000eb00000000a00 */
[----:B------:R-:W3:Y:S01]  /*0100*/  LDC.64 R10, c[0x0][0x388] ;  /* 0x0000e200ff0a7b82 */ /* 0x000ee20000000a00 */
[----:B0-----:R-:W-:-:S05]  /*0110*/  IMAD.WIDE R4, R7, 0x1c, R4 ;  /* 0x0000001c07047825 */ /* 0x001fca00078e0204 */
[----:B-1----:R-:W4:Y:S01]  /*0120*/  LDG.E R9, desc[UR4][R4.64+0x18] ;  /* 0x0000180404097981 */ /* 0x002f22000c1e1900 */
[----:B--2---:R-:W-:-:S05]  /*0130*/  IMAD.WIDE R20, R7, 0x30, R20 ;  /* 0x0000003007147825 */ /* 0x004fca00078e0214 */
[----:B------:R0:W5:Y:S01]  /*0140*/  LDG.E R0, desc[UR4][R20.64+0x20] ;  /* 0x0000200414007981 */ /* 0x000162000c1e1900 */
[----:B---3--:R-:W-:-:S03]  /*0150*/  IMAD.WIDE R10, R7, 0x1c, R10 ;  /* 0x0000001c070a7825 */ /* 0x008fc600078e020a */
[----:B------:R0:W5:Y:S04]  /*0160*/  LDG.E.64 R18, desc[UR4][R20.64+0x28] ;  /* 0x0000280414127981 */ /* 0x000168000c1e1b00 */
[----:B------:R0:W5:Y:S04]  /*0170*/  LDG.E.64 R2, desc[UR4][R20.64] ;  /* 0x0000000414027981 */ /* 0x000168000c1e1b00 */
[----:B------:R0:W5:Y:S04]  /*0180*/  LDG.E.64 R16, desc[UR4][R20.64+0x8] ;  /* 0x0000080414107981 */ /* 0x000168000c1e1b00 */
[----:B------:R0:W5:Y:S04]  /*0190*/  LDG.E.64 R14, desc[UR4][R20.64+0x10] ;  /* 0x00001004140e7981 */ /* 0x000168000c1e1b00 */
[----:B------:R0:W5:Y:S04]  /*01a0*/  LDG.E.64 R12, desc[UR4][R20.64+0x18] ;  /* 0x00001804140c7981 */ /* 0x000168000c1e1b00 */
[----:B----4-:R0:W-:Y:S01]  /*01b0*/  STG.E desc[UR4][R10.64+0x18], R9 ;  /* 0x000018090a007986 */ /* 0x0101e2000c101904 */
[----:B------:R-:W-:-:S13]  /*01c0*/  ISETP.NE.AND P0, PT, R9, 0x1, PT ;  /* 0x000000010900780c */ /* 0x000fda0003f05270 */
[----:B0-----:R-:W-:Y:S05]  /*01d0*/  @!P0 BRA `(.L_x_21) ;  /* 0x0000000c00f08947 */ /* 0x001fea0003800000 */
[----:B------:R-:W2:Y:S04]  /*01e0*/  LDG.E R7, desc[UR4][R4.64] ;  /* 0x0000000404077981 */ /* 0x000ea8000c1e1900 */
[----:B--2---:R0:W-:Y:S04]  /*01f0*/  STG.E desc[UR4][R10.64], R7 ;  /* 0x000000070a007986 */ /* 0x0041e8000c101904 */
[----:B------:R-:W2:Y:S04]  /*0200*/  LDG.E R25, desc[UR4][R4.64+0x4] ;  /* 0x0000040404197981 */ /* 0x000ea8000c1e1900 */
[----:B--2---:R0:W-:Y:S04]  /*0210*/  STG.E desc[UR4][R10.64+0x4], R25 ;  /* 0x000004190a007986 */ /* 0x0041e8000c101904 */
[----:B------:R-:W2:Y:S04]  /*0220*/  LDG.E R8, desc[UR4][R4.64+0x8] ;  /* 0x0000080404087981 */ /* 0x000ea8000c1e1900 */
[----:B--2---:R0:W-:Y:S04]  /*0230*/  STG.E desc[UR4][R10.64+0x8], R8 ;  /* 0x000008080a007986 */ /* 0x0041e8000c101904 */
[----:B------:R-:W2:Y:S04]  /*0240*/  LDG.E R26, desc[UR4][R4.64+0xc] ;  /* 0x00000c04041a7981 */ /* 0x000ea8000c1e1900 */
[----:B--2---:R0:W-:Y:S04]  /*0250*/  STG.E desc[UR4][R10.64+0xc], R26 ;  /* 0x00000c1a0a007986 */ /* 0x0041e8000c101904 */
[----:B------:R-:W2:Y:S01]  /*0260*/  LDG.E R29, desc[UR4][R4.64+0x10] ;  /* 0x00001004041d7981 */ /* 0x000ea2000c1e1900 */
[----:B-----5:R-:W-:-:S04]  /*0270*/  SHF.R.U32.HI R6, RZ, 0x2, R3 ;  /* 0x00000002ff067819 */ /* 0x020fc80000011603 */
[----:B------:R-:W-:Y:S01]  /*0280*/  LOP3.LUT R6, R6, R3, RZ, 0x3c, !PT ;  /* 0x0000000306067212 */ /* 0x000fe200078e3cff */
[----:B------:R-:W-:-:S04]  /*0290*/  IMAD.SHL.U32 R22, R15, 0x10, RZ ;  /* 0x000000100f167824 */ /* 0x000fc800078e00ff */
[----:B------:R-:W-:Y:S01]  /*02a0*/  IMAD.SHL.U32 R3, R6, 0x2, RZ ;  /* 0x0000000206037824 */ /* 0x000fe200078e00ff */
[----:B--2---:R0:W-:Y:S04]  /*02b0*/  STG.E desc[UR4][R10.64+0x10], R29 ;  /* 0x0000101d0a007986 */ /* 0x0041e8000c101904 */
[----:B------:R1:W2:Y:S01]  /*02c0*/  LDG.E R24, desc[UR4][R4.64+0x14] ;  /* 0x0000140404187981 */ /* 0x0002a2000c1e1900 */
[----:B------:R-:W-:Y:S01]  /*02d0*/  LOP3.LUT R9, R15, R22, R3, 0x96, !PT ;  /* 0x000000160f097212 */ /* 0x000fe200078e9603 */
[----:B------:R-:W-:Y:S01]  /*02e0*/  IMAD.MOV.U32 R23, RZ, RZ, 0x2f800000 ;  /* 0x2f800000ff177424 */ /* 0x000fe200078e00ff */
[----:B------:R-:W-:Y:S01]  /*02f0*/  IADD3 R3, PT, PT, R8, R25, R7 ;  /* 0x0000001908037210 */ /* 0x000fe20007ffe007 */
[----:B------:R-:W-:Y:S01]  /*0300*/  BSSY.RECONVERGENT B0, `(.L_x_22) ;  /* 0x00000de000007945 */ /* 0x000fe20003800200 */
[----:B------:R-:W-:Y:S01]  /*0310*/  LOP3.LUT R9, R9, R6, RZ, 0x3c, !PT ;  /* 0x0000000609097212 */ /* 0x000fe200078e3cff */
[----:B------:R-:W-:Y:S01]  /*0320*/  VIADD R6, R2, 0x587c5 ;  /* 0x000587c502067836 */ /* 0x000fe20000000000 */
[----:B------:R-:W-:-:S03]  /*0330*/  IADD3 R3, PT, PT, R29, R26, R3 ;  /* 0x0000001a1d037210 */ /* 0x000fc60007ffe003 */
[----:B------:R-:W-:Y:S01]  /*0340*/  IMAD.IADD R2, R9, 0x1, R6 ;  /* 0x0000000109027824 */ /* 0x000fe200078e0206 */
[----:B-1----:R-:W-:-:S04]  /*0350*/  IADD3 R4, P1, PT, RZ, R10, RZ ;  /* 0x0000000aff047210 */ /* 0x002fc80007f3e0ff */
[----:B------:R-:W-:Y:S01]  /*0360*/  I2FP.F32.U32 R2, R2 ;  /* 0x0000000200027245 */ /* 0x000fe20000201000 */
[----:B------:R-:W-:-:S04]  /*0370*/  IMAD.X R5, RZ, RZ, R11, P1 ;  /* 0x000000ffff057224 */ /* 0x000fc800008e060b */
[----:B------:R-:W-:Y:S01]  /*0380*/  FFMA R2, R2, R23, 1.1641532182693481445e-10 ;  /* 0x2f00000002027423 */ /* 0x000fe20000000017 */
[----:B--2---:R0:W-:Y:S01]  /*0390*/  STG.E desc[UR4][R10.64+0x14], R24 ;  /* 0x000014180a007986 */ /* 0x0041e2000c101904 */
[----:B------:R-:W-:-:S05]  /*03a0*/  IMAD.IADD R3, R3, 0x1, R24 ;  /* 0x0000000103037824 */ /* 0x000fca00078e0218 */
[----:B------:R-:W-:-:S13]  /*03b0*/  ISETP.NE.AND P0, PT, R3, 0x2, PT ;  /* 0x000000020300780c */ /* 0x000fda0003f05270 */
[----:B0-----:R-:W-:Y:S05]  /*03c0*/  @!P0 BRA `(.L_x_23) ;  /* 0x0000000800808947 */ /* 0x001fea0003800000 */
[----:B------:R-:W-:-:S05]  /*03d0*/  IMAD.MOV.U32 R22, RZ, RZ, -0x3 ;  /* 0xfffffffdff167424 */ /* 0x000fca00078e00ff */
[----:B------:R-:W-:-:S05]  /*03e0*/  VIADDMNMX.U32 R3, R3, R22, 0x2, PT ;  /* 0x0000000203037446 */ /* 0x000fca0003800016 */
[----:B------:R-:W-:-:S04]  /*03f0*/  IMAD.SHL.U32 R3, R3, 0x4, RZ ;  /* 0x0000000403037824 */ /* 0x000fc800078e00ff */
[----:B------:R-:W0:Y:S02]  /*0400*/  LDC R22, c[0x2][R3] ;  /* 0x0080000003167b82 */ /* 0x000e240000000800 */
[----:B0-----:R-:W-:-:S04]  /*0410*/  SHF.R.S32.HI R23, RZ, 0x1f, R22 ;  /* 0x0000001fff177819 */ /* 0x001fc80000011416 */
.L_x_53:
[----:B------:R-:W-:Y:S05]  /*0420*/  BRX R22 -0x430                                                           (*"BRANCH_TARGETS .L_x_54,.L_x_55,.L_x_26"*) ;  /* 0xfffffff816f47949 */ /* 0x000fea000383ffff */
.L_x_55:
[----:B------:R-:W-:Y:S01]  /*0430*/  LOP3.LUT P1, RZ, R7, R26, RZ, 0xfc, !PT ;  /* 0x0000001a07ff7212 */ /* 0x000fe2000782fcff */
[----:B------:R-:W-:Y:S01]  /*0440*/  BSSY.RELIABLE B1, `(.L_x_24) ;  /* 0x0000013000017945 */ /* 0x000fe20003800100 */
[----:B------:R-:W-:Y:S01]  /*0450*/  PLOP3.LUT P0, PT, PT, PT, PT, 0x8, 0x80 ;  /* 0x000000000080781c */ /* 0x000fe20003f0e170 */
[----:B------:R-:W-:Y:S02]  /*0460*/  IMAD.MOV.U32 R3, RZ, RZ, 0x3 ;  /* 0x00000003ff037424 */ /* 0x000fe400078e00ff */
[----:B------:R-:W-:Y:S02]  /*0470*/  IMAD.MOV.U32 R7, RZ, RZ, RZ ;  /* 0x000000ffff077224 */ /* 0x000fe400078e00ff */
[----:B------:R-:W-:Y:S02]  /*0480*/  IMAD.MOV.U32 R27, RZ, RZ, RZ ;  /* 0x000000ffff1b7224 */ /* 0x000fe400078e00ff */
[----:B------:R-:W-:-:S04]  /*0490*/  IMAD.MOV.U32 R22, RZ, RZ, RZ ;  /* 0x000000ffff167224 */ /* 0x000fc800078e00ff */
[----:B------:R-:W-:Y:S05]  /*04a0*/  @!P1 BRA `(.L_x_25) ;  /* 0x0000000000309947 */ /* 0x000fea0003800000 */
[----:B------:R-:W-:Y:S01]  /*04b0*/  LOP3.LUT P2, RZ, R25, R29, RZ, 0xfc, !PT ;  /* 0x0000001d19ff7212 */ /* 0x000fe2000784fcff */
[----:B------:R-:W-:Y:S02]  /*04c0*/  IMAD.MOV.U32 R3, RZ, RZ, 0x4 ;  /* 0x00000004ff037424 */ /* 0x000fe400078e00ff */
[----:B------:R-:W-:Y:S02]  /*04d0*/  IMAD.MOV.U32 R27, RZ, RZ, 0x1 ;  /* 0x00000001ff1b7424 */ /* 0x000fe400078e00ff */
[----:B------:R-:W-:-:S08]  /*04e0*/  IMAD.MOV.U32 R22, RZ, RZ, 0x1 ;  /* 0x00000001ff167424 */ /* 0x000fd000078e00ff */
[----:B------:R-:W-:Y:S05]  /*04f0*/  @!P2 BRA `(.L_x_25) ;  /* 0x00000000001ca947 */ /* 0x000fea0003800000 */
[----:B------:R-:W-:-:S13]  /*0500*/  LOP3.LUT P0, RZ, R8, R24, RZ, 0xfc, !PT ;  /* 0x0000001808ff7212 */ /* 0x000fda000780fcff */
[----:B------:R-:W-:Y:S05]  /*0510*/  @P0 BREAK.RELIABLE B1 ;  /* 0x0000000000010942 */ /* 0x000fea0003800100 */
[----:B------:R-:W-:Y:S05]  /*0520*/  @P0 BRA `(.L_x_26) ;  /* 0x0000000800ec0947 */ /* 0x000fea0003800000 */
[----:B------:R-:W-:Y:S01]  /*0530*/  PLOP3.LUT P0, PT, PT, PT, PT, 0x80, 0x8 ;  /* 0x000000000008781c */ /* 0x000fe20003f0f070 */
[----:B------:R-:W-:Y:S02]  /*0540*/  IMAD.MOV.U32 R3, RZ, RZ, 0x5 ;  /* 0x00000005ff037424 */ /* 0x000fe400078e00ff */
[----:B------:R-:W-:Y:S02]  /*0550*/  IMAD.MOV.U32 R27, RZ, RZ, 0x2 ;  /* 0x00000002ff1b7424 */ /* 0x000fe400078e00ff */
[----:B------:R-:W-:-:S08]  /*0560*/  IMAD.MOV.U32 R22, RZ, RZ, 0x2 ;  /* 0x00000002ff167424 */ /* 0x000fd000078e00ff */
.L_x_25:
[----:B------:R-:W-:Y:S05]  /*0570*/  BSYNC.RELIABLE B1 ;  /* 0x0000000000017941 */ /* 0x000fea0003800100 */
.L_x_24:
[C---:B------:R-:W-:Y:S01]  /*0580*/  LOP3.LUT R23, R22.reuse, 0x4, RZ, 0xfc, !PT ;  /* 0x0000000416177812 */ /* 0x040fe200078efcff */
[C---:B------:R-:W-:Y:S02]  /*0590*/  VIADD R29, R22.reuse, 0xffffffff ;  /* 0xffffffff161d7836 */ /* 0x040fe40000000000 */
[----:B------:R-:W-:Y:S01]  /*05a0*/  IMAD.WIDE.U32 R24, R22, 0x4, R4 ;  /* 0x0000000416187825 */ /* 0x000fe200078e0004 */
[----:B------:R-:W-:Y:S02]  /*05b0*/  SEL R23, R23, RZ, !P0 ;  /* 0x000000ff17177207 */ /* 0x000fe40004000000 */
[----:B------:R-:W-:Y:S02]  /*05c0*/  SEL R29, R29, 0x5, P1 ;  /* 0x000000051d1d7807 */ /* 0x000fe40000800000 */
[-C--:B------:R-:W-:Y:S01]  /*05d0*/  LEA R4, P0, R23, R10.reuse, 0x2 ;  /* 0x0000000a17047211 */ /* 0x080fe200078010ff */
[----:B------:R0:W-:Y:S01]  /*05e0*/  STG.E desc[UR4][R24.64+0x4], RZ ;  /* 0x000004ff18007986 */ /* 0x0001e2000c101904 */
[----:B------:R-:W-:-:S02]  /*05f0*/  LEA R22, P1, R29, R10, 0x2 ;  /* 0x0000000a1d167211 */ /* 0x000fc400078210ff */
[-C--:B------:R-:W-:Y:S02]  /*0600*/  LEA.HI.X R5, R23, R11.reuse, RZ, 0x2, P0 ;  /* 0x0000000b17057211 */ /* 0x080fe400000f14ff */
[----:B------:R-:W-:Y:S02]  /*0610*/  LEA.HI.X R23, R29, R11, RZ, 0x2, P1 ;  /* 0x0000000b1d177211 */ /* 0x000fe400008f14ff */
[----:B------:R-:W-:Y:S01]  /*0620*/  FSETP.GEU.AND P0, PT, R2, 0.5, PT ;  /* 0x3f0000000200780b */ /* 0x000fe20003f0e000 */
[----:B------:R0:W-:Y:S04]  /*0630*/  STG.E desc[UR4][R4.64], RZ ;  /* 0x000000ff04007986 */ /* 0x0001e8000c101904 */
[----:B------:R0:W-:Y:S04]  /*0640*/  STG.E desc[UR4][R22.64], RZ ;  /* 0x000000ff16007986 */ /* 0x0001e8000c101904 */
[----:B------:R0:W-:Y:S04]  /*0650*/  STG.E desc[UR4][R24.64+0x8], RZ ;  /* 0x000008ff18007986 */ /* 0x0001e8000c101904 */
[----:B------:R-:W-:Y:S05]  /*0660*/  @P0 BRA `(.L_x_27) ;  /* 0x0000000000200947 */ /* 0x000fea0003800000 */
[-C--:B0-----:R-:W-:Y:S02]  /*0670*/  LEA R4, P0, R27, R10.reuse, 0x2 ;  /* 0x0000000a1b047211 */ /* 0x081fe400078010ff */
[----:B------:R-:W-:Y:S02]  /*0680*/  LEA R2, P1, R3, R10, 0x2 ;  /* 0x0000000a03027211 */ /* 0x000fe400078210ff */
[-CC-:B------:R-:W-:Y:S02]  /*0690*/  LEA.HI.X R5, R27, R11.reuse, R7.reuse, 0x2, P0 ;  /* 0x0000000b1b057211 */ /* 0x180fe400000f1407 */
[----:B------:R-:W-:Y:S01]  /*06a0*/  LEA.HI.X R3, R3, R11, R7, 0x2, P1 ;  /* 0x0000000b03037211 */ /* 0x000fe200008f1407 */
[----:B------:R-:W-:-:S05]  /*06b0*/  IMAD.MOV.U32 R7, RZ, RZ, 0x1 ;  /* 0x00000001ff077424 */ /* 0x000fca00078e00ff */
[----:B------:R0:W-:Y:S04]  /*06c0*/  STG.E desc[UR4][R4.64], R7 ;  /* 0x0000000704007986 */ /* 0x0001e8000c101904 */
[----:B------:R0:W-:Y:S01]  /*06d0*/  STG.E desc[UR4][R2.64], R7 ;  /* 0x0000000702007986 */ /* 0x0001e2000c101904 */
[----:B------:R-:W-:Y:S05]  /*06e0*/  BRA `(.L_x_26) ;  /* 0x00000008007c7947 */ /* 0x000fea0003800000 */
.L_x_27:
        /* <DEDUP_REMOVED lines=8> */
.L_x_54:
[----:B------:R-:W-:-:S04]  /*0770*/  IADD3 R2, PT, PT, R29, R8, R7 ;  /* 0x000000081d027210 */ /* 0x000fc80007ffe007 */
[----:B------:R-:W-:-:S13]  /*0780*/  ISETP.NE.AND P0, PT, R2, 0x3, PT ;  /* 0x000000030200780c */ /* 0x000fda0003f05270 */
[----:B------:R-:W-:Y:S01]  /*0790*/  @!P0 IMAD.MOV.U32 R3, RZ, RZ, 0x1 ;  /* 0x00000001ff038424 */ /* 0x000fe200078e00ff */
[----:B------:R2:W-:Y:S04]  /*07a0*/  @!P0 STG.E desc[UR4][R10.64], RZ ;  /* 0x000000ff0a008986 */ /* 0x0005e8000c101904 */
[----:B------:R2:W-:Y:S04]  /*07b0*/  @!P0 STG.E desc[UR4][R10.64+0x4], R3 ;  /* 0x000004030a008986 */ /* 0x0005e8000c101904 */
[----:B------:R2:W-:Y:S04]  /*07c0*/  @!P0 STG.E desc[UR4][R10.64+0xc], R3 ;  /* 0x00000c030a008986 */ /* 0x0005e8000c101904 */
[----:B------:R2:W-:Y:S04]  /*07d0*/  @!P0 STG.E desc[UR4][R10.64+0x14], R3 ;  /* 0x000014030a008986 */ /* 0x0005e8000c101904 */
[----:B------:R2:W-:Y:S04]  /*07e0*/  @!P0 STG.E desc[UR4][R10.64+0x8], RZ ;  /* 0x000008ff0a008986 */ /* 0x0005e8000c101904 */
[----:B------:R2:W-:Y:S01]  /*07f0*/  @!P0 STG.E desc[UR4][R10.64+0x10], RZ ;  /* 0x000010ff0a008986 */ /* 0x0005e2000c101904 */
[----:B------:R-:W-:Y:S05]  /*0800*/  @!P0 BRA `(.L_x_26) ;  /* 0x0000000800348947 */ /* 0x000fea0003800000 */
[----:B------:R-:W-:-:S04]  /*0810*/  IADD3 R2, PT, PT, R24, R26, R25 ;  /* 0x0000001a18027210 */ /* 0x000fc80007ffe019 */
[----:B------:R-:W-:-:S13]  /*0820*/  ISETP.NE.AND P0, PT, R2, 0x3, PT ;  /* 0x000000030200780c */ /* 0x000fda0003f05270 */
[----:B--2---:R-:W-:Y:S01]  /*0830*/  @!P0 IMAD.MOV.U32 R3, RZ, RZ, 0x1 ;  /* 0x00000001ff038424 */ /* 0x004fe200078e00ff */
[----:B------:R3:W-:Y:S04]  /*0840*/  @!P0 STG.E desc[UR4][R10.64+0x4], RZ ;  /* 0x000004ff0a008986 */ /* 0x0007e8000c101904 */
[----:B------:R3:W-:Y:S04]  /*0850*/  @!P0 STG.E desc[UR4][R10.64], R3 ;  /* 0x000000030a008986 */ /* 0x0007e8000c101904 */
[----:B------:R3:W-:Y:S04]  /*0860*/  @!P0 STG.E desc[UR4][R10.64+0x8], R3 ;  /* 0x000008030a008986 */ /* 0x0007e8000c101904 */
[----:B------:R3:W-:Y:S04]  /*0870*/  @!P0 STG.E desc[UR4][R10.64+0x10], R3 ;  /* 0x000010030a008986 */ /* 0x0007e8000c101904 */
[----:B------:R3:W-:Y:S04]  /*0880*/  @!P0 STG.E desc[UR4][R10.64+0xc], RZ ;  /* 0x00000cff0a008986 */ /* 0x0007e8000c101904 */
[----:B------:R3:W-:Y:S01]  /*0890*/  @!P0 STG.E desc[UR4][R10.64+0x14], RZ ;  /* 0x000014ff0a008986 */ /* 0x0007e2000c101904 */
[----:B------:R-:W-:Y:S05]  /*08a0*/  @!P0 BRA `(.L_x_26) ;  /* 0x00000008000c8947 */ /* 0x000fea0003800000 */
[----:B------:R-:W-:Y:S01]  /*08b0*/  ISETP.NE.AND P2, PT, R26, RZ, PT ;  /* 0x000000ff1a00720c */ /* 0x000fe20003f45270 */
[----:B------:R-:W-:Y:S01]  /*08c0*/  BSSY.RELIABLE B1, `(.L_x_28) ;  /* 0x0000015000017945 */ /* 0x000fe20003800100 */
[----:B------:R-:W-:Y:S01]  /*08d0*/  PLOP3.LUT P0, PT, PT, PT, PT, 0x8, 0x80 ;  /* 0x000000000080781c */ /* 0x000fe20003f0e170 */
[----:B---3--:R-:W-:Y:S01]  /*08e0*/  IMAD.MOV.U32 R3, RZ, RZ, 0x3 ;  /* 0x00000003ff037424 */ /* 0x008fe200078e00ff */
[----:B------:R-:W-:Y:S01]  /*08f0*/  ISETP.NE.AND P2, PT, R7, RZ, P2 ;  /* 0x000000ff0700720c */ /* 0x000fe20001745270 */
[----:B------:R-:W-:Y:S02]  /*0900*/  IMAD.MOV.U32 R5, RZ, RZ, RZ ;  /* 0x000000ffff057224 */ /* 0x000fe400078e00ff */
[----:B------:R-:W-:-:S10]  /*0910*/  IMAD.MOV.U32 R23, RZ, RZ, RZ ;  /* 0x000000ffff177224 */ /* 0x000fd400078e00ff */
[----:B------:R-:W-:Y:S05]  /*0920*/  @P2 BRA `(.L_x_29) ;  /* 0x0000000000382947 */ /* 0x000fea0003800000 */
[----:B------:R-:W-:Y:S01]  /*0930*/  ISETP.NE.AND P1, PT, R29, RZ, PT ;  /* 0x000000ff1d00720c */ /* 0x000fe20003f25270 */
[----:B------:R-:W-:Y:S01]  /*0940*/  IMAD.MOV.U32 R3, RZ, RZ, 0x4 ;  /* 0x00000004ff037424 */ /* 0x000fe200078e00ff */
[----:B------:R-:W-:Y:S01]  /*0950*/  ISETP.NE.AND P3, PT, R25, RZ, PT ;  /* 0x000000ff1900720c */ /* 0x000fe20003f65270 */
[----:B------:R-:W-:Y:S02]  /*0960*/  IMAD.MOV.U32 R5, RZ, RZ, 0x1 ;  /* 0x00000001ff057424 */ /* 0x000fe400078e00ff */
[----:B------:R-:W-:-:S10]  /*0970*/  IMAD.MOV.U32 R23, RZ, RZ, 0x1 ;  /* 0x00000001ff177424 */ /* 0x000fd400078e00ff */
[----:B------:R-:W-:Y:S05]  /*0980*/  @P1 BRA P3, `(.L_x_29) ;  /* 0x0000000000201947 */ /* 0x000fea0001800000 */
[----:B------:R-:W-:-:S04]  /*0990*/  ISETP.NE.AND P0, PT, R24, RZ, PT ;  /* 0x000000ff1800720c */ /* 0x000fc80003f05270 */
[----:B------:R-:W-:-:S13]  /*09a0*/  ISETP.EQ.OR P0, PT, R8, RZ, !P0 ;  /* 0x000000ff0800720c */ /* 0x000fda0004702670 */
[----:B------:R-:W-:Y:S05]  /*09b0*/  @P0 BREAK.RELIABLE B1 ;  /* 0x0000000000010942 */ /* 0x000fea0003800100 */
[----:B------:R-:W-:Y:S05]  /*09c0*/  @P0 BRA `(.L_x_26) ;  /* 0x0000000400c40947 */ /* 0x000fea0003800000 */
[----:B------:R-:W-:Y:S01]  /*09d0*/  PLOP3.LUT P0, PT, PT, PT, PT, 0x80, 0x8 ;  /* 0x000000000008781c */ /* 0x000fe20003f0f070 */
[----:B------:R-:W-:Y:S02]  /*09e0*/  IMAD.MOV.U32 R3, RZ, RZ, 0x5 ;  /* 0x00000005ff037424 */ /* 0x000fe400078e00ff */
[----:B------:R-:W-:Y:S02]  /*09f0*/  IMAD.MOV.U32 R5, RZ, RZ, 0x2 ;  /* 0x00000002ff057424 */ /* 0x000fe400078e00ff */
[----:B------:R-:W-:-:S08]  /*0a00*/  IMAD.MOV.U32 R23, RZ, RZ, 0x2 ;  /* 0x00000002ff177424 */ /* 0x000fd000078e00ff */
.L_x_29:
[----:B------:R-:W-:Y:S05]  /*0a10*/  BSYNC.RELIABLE B1 ;  /* 0x0000000000017941 */ /* 0x000fea0003800100 */
.L_x_28:
[----:B------:R-:W-:Y:S01]  /*0a20*/  IMAD.SHL.U32 R2, R23, 0x4, RZ ;  /* 0x0000000417027824 */ /* 0x000fe200078e00ff */
[C---:B------:R-:W-:Y:S01]  /*0a30*/  LEA R4, P1, R5.reuse, R10, 0x2 ;  /* 0x0000000a05047211 */ /* 0x040fe200078210ff */
[----:B------:R-:W-:Y:S01]  /*0a40*/  IMAD.MOV.U32 R27, RZ, RZ, RZ ;  /* 0x000000ffff1b7224 */ /* 0x000fe200078e00ff */
[----:B------:R-:W-:Y:S02]  /*0a50*/  BSSY.RECONVERGENT B1, `(.L_x_30) ;  /* 0x0000024000017945 */ /* 0x000fe40003800200 */
[C---:B------:R-:W-:Y:S02]  /*0a60*/  ISETP.EQ.AND P5, PT, R2.reuse, -0x4, PT ;  /* 0xfffffffc0200780c */ /* 0x040fe40003fa2270 */
[----:B------:R-:W-:Y:S02]  /*0a70*/  LEA.HI.X R5, R5, R11, R27, 0x2, P1 ;  /* 0x0000000b05057211 */ /* 0x000fe400008f141b */
[C---:B------:R-:W-:Y:S02]  /*0a80*/  ISETP.EQ.AND P1, PT, R2.reuse, RZ, PT ;  /* 0x000000ff0200720c */ /* 0x040fe40003f22270 */
[C---:B------:R-:W-:Y:S01]  /*0a90*/  ISETP.EQ.AND P3, PT, R2.reuse, 0x4, PT ;  /* 0x000000040200780c */ /* 0x040fe20003f62270 */
[----:B------:R0:W-:Y:S01]  /*0aa0*/  STG.E desc[UR4][R4.64], RZ ;  /* 0x000000ff04007986 */ /* 0x0001e2000c101904 */
[----:B------:R-:W-:-:S02]  /*0ab0*/  ISETP.EQ.AND P4, PT, R2, 0x8, PT ;  /* 0x000000080200780c */ /* 0x000fc40003f82270 */
[----:B------:R-:W-:-:S03]  /*0ac0*/  ISETP.EQ.AND P6, PT, R2, 0xc, PT ;  /* 0x0000000c0200780c */ /* 0x000fc60003fc2270 */
[----:B------:R-:W-:Y:S01]  /*0ad0*/  @P5 IMAD.MOV.U32 R22, RZ, RZ, R7 ;  /* 0x000000ffff165224 */ /* 0x000fe200078e0007 */
[----:B------:R-:W-:-:S03]  /*0ae0*/  ISETP.EQ.AND P5, PT, R2, 0x10, PT ;  /* 0x000000100200780c */ /* 0x000fc60003fa2270 */
[----:B------:R-:W-:Y:S01]  /*0af0*/  @P1 IMAD.MOV.U32 R22, RZ, RZ, R25 ;  /* 0x000000ffff161224 */ /* 0x000fe200078e0019 */
[C---:B------:R-:W-:Y:S01]  /*0b00*/  LEA R2, P1, R3.reuse, R10, 0x2 ;  /* 0x0000000a03027211 */ /* 0x040fe200078210ff */
[----:B------:R-:W-:Y:S02]  /*0b10*/  @P3 IMAD.MOV.U32 R22, RZ, RZ, R8 ;  /* 0x000000ffff163224 */ /* 0x000fe400078e0008 */
[----:B------:R-:W-:Y:S01]  /*0b20*/  @P4 IMAD.MOV.U32 R22, RZ, RZ, R26 ;  /* 0x000000ffff164224 */ /* 0x000fe200078e001a */
[----:B------:R-:W-:Y:S01]  /*0b30*/  LEA.HI.X R3, R3, R11, R27, 0x2, P1 ;  /* 0x0000000b03037211 */ /* 0x000fe200008f141b */
[----:B------:R-:W-:Y:S01]  /*0b40*/  @P6 IMAD.MOV.U32 R22, RZ, RZ, R29 ;  /* 0x000000ffff166224 */ /* 0x000fe200078e001d */
[----:B------:R-:W-:-:S03]  /*0b50*/  PLOP3.LUT P1, PT, PT, PT, PT, 0x80, 0x8 ;  /* 0x000000000008781c */ /* 0x000fc60003f2f070 */
[----:B------:R0:W-:Y:S01]  /*0b60*/  STG.E desc[UR4][R2.64], RZ ;  /* 0x000000ff02007986 */ /* 0x0001e2000c101904 */
[----:B------:R-:W-:-:S05]  /*0b70*/  @P5 IMAD.MOV.U32 R22, RZ, RZ, R24 ;  /* 0x000000ffff165224 */ /* 0x000fca00078e0018 */
[----:B------:R-:W-:-:S13]  /*0b80*/  ISETP.NE.AND P3, PT, R22, RZ, PT ;  /* 0x000000ff1600720c */ /* 0x000fda0003f65270 */
[----:B0-----:R-:W-:Y:S05]  /*0b90*/  @P3 BRA `(.L_x_31) ;  /* 0x00000000003c3947 */ /* 0x001fea0003800000 */
[----:B------:R-:W-:-:S04]  /*0ba0*/  LOP3.LUT R2, R23, 0x4, RZ, 0xfc, !PT ;  /* 0x0000000417027812 */ /* 0x000fc800078efcff */
[----:B------:R-:W-:-:S05]  /*0bb0*/  SEL R2, R2, RZ, !P0 ;  /* 0x000000ff02027207 */ /* 0x000fca0004000000 */
[----:B------:R-:W-:-:S05]  /*0bc0*/  IMAD.SHL.U32 R2, R2, 0x4, RZ ;  /* 0x0000000402027824 */ /* 0x000fca00078e00ff */
[C---:B------:R-:W-:Y:S02]  /*0bd0*/  ISETP.EQ.AND P5, PT, R2.reuse, 0x4, PT ;  /* 0x000000040200780c */ /* 0x040fe40003fa2270 */
[C---:B------:R-:W-:Y:S02]  /*0be0*/  ISETP.EQ.AND P3, PT, R2.reuse, 0x8, PT ;  /* 0x000000080200780c */ /* 0x040fe40003f62270 */
[C---:B------:R-:W-:Y:S02]  /*0bf0*/  ISETP.EQ.AND P4, PT, R2.reuse, RZ, PT ;  /* 0x000000ff0200720c */ /* 0x040fe40003f82270 */
[C---:B------:R-:W-:Y:S02]  /*0c00*/  ISETP.EQ.AND P1, PT, R2.reuse, 0xc, PT ;  /* 0x0000000c0200780c */ /* 0x040fe40003f22270 */
[----:B------:R-:W-:-:S05]  /*0c10*/  ISETP.EQ.AND P4, PT, R2, 0x10, PT ;  /* 0x000000100200780c */ /* 0x000fca0003f82270 */
[----:B------:R-:W-:Y:S01]  /*0c20*/  @P5 IMAD.MOV.U32 R7, RZ, RZ, R25 ;  /* 0x000000ffff075224 */ /* 0x000fe200078e0019 */
[----:B------:R-:W-:Y:S01]  /*0c30*/  ISETP.EQ.AND P5, PT, R2, 0x14, PT ;  /* 0x000000140200780c */ /* 0x000fe20003fa2270 */
[----:B------:R-:W-:-:S04]  /*0c40*/  @P3 IMAD.MOV.U32 R7, RZ, RZ, R8 ;  /* 0x000000ffff073224 */ /* 0x000fc800078e0008 */
[----:B------:R-:W-:Y:S02]  /*0c50*/  @P1 IMAD.MOV.U32 R7, RZ, RZ, R26 ;  /* 0x000000ffff071224 */ /* 0x000fe400078e001a */
[----:B------:R-:W-:-:S06]  /*0c60*/  @P4 IMAD.MOV.U32 R7, RZ, RZ, R29 ;  /* 0x000000ffff074224 */ /* 0x000fcc00078e001d */
[----:B------:R-:W-:-:S05]  /*0c70*/  @P5 IMAD.MOV.U32 R7, RZ, RZ, R24 ;  /* 0x000000ffff075224 */ /* 0x000fca00078e0018 */
[----:B------:R-:W-:-:S13]  /*0c80*/  ISETP.NE.AND P1, PT, R7, RZ, PT ;  /* 0x000000ff0700720c */ /* 0x000fda0003f25270 */
.L_x_31:
[----:B------:R-:W-:Y:S05]  /*0c90*/  BSYNC.RECONVERGENT B1 ;  /* 0x0000000000017941 */ /* 0x000fea0003800200 */
.L_x_30:
[----:B------:R-:W-:Y:S05]  /*0ca0*/  @!P1 BRA `(.L_x_32) ;  /* 0x0000000000249947 */ /* 0x000fea0003800000 */
[----:B------:R-:W-:Y:S02]  /*0cb0*/  VIADD R2, R23, 0xffffffff ;  /* 0xffffffff17027836 */ /* 0x000fe40000000000 */
[----:B------:R-:W-:-:S03]  /*0cc0*/  IMAD.MOV.U32 R5, RZ, RZ, 0x1 ;  /* 0x00000001ff057424 */ /* 0x000fc600078e00ff */
[----:B------:R-:W-:-:S04]  /*0cd0*/  SEL R3, R2, 0x5, !P2 ;  /* 0x0000000502037807 */ /* 0x000fc80005000000 */
[----:B------:R-:W-:-:S04]  /*0ce0*/  LEA R2, P0, R3, R10, 0x2 ;  /* 0x0000000a03027211 */ /* 0x000fc800078010ff */
[----:B------:R-:W-:Y:S01]  /*0cf0*/  LEA.HI.X R3, R3, R11, RZ, 0x2, P0 ;  /* 0x0000000b03037211 */ /* 0x000fe200000f14ff */
[----:B------:R-:W-:-:S04]  /*0d00*/  IMAD.WIDE.U32 R10, R23, 0x4, R10 ;  /* 0x00000004170a7825 */ /* 0x000fc800078e000a */
[----:B------:R0:W-:Y:S04]  /*0d10*/  STG.E desc[UR4][R2.64], R5 ;  /* 0x0000000502007986 */ /* 0x0001e8000c101904 */
[----:B------:R0:W-:Y:S01]  /*0d20*/  STG.E desc[UR4][R10.64+0x8], R5 ;  /* 0x000008050a007986 */ /* 0x0001e2000c101904 */
[----:B------:R-:W-:Y:S05]  /*0d30*/  BRA `(.L_x_26) ;  /* 0x0000000000e87947 */ /* 0x000fea0003800000 */
.L_x_32:
[C---:B------:R-:W-:Y:S01]  /*0d40*/  LOP3.LUT R2, R23.reuse, 0x4, RZ, 0xfc, !PT ;  /* 0x0000000417027812 */ /* 0x040fe200078efcff */
[----:B------:R-:W-:Y:S02]  /*0d50*/  IMAD.MOV.U32 R7, RZ, RZ, 0x1 ;  /* 0x00000001ff077424 */ /* 0x000fe400078e00ff */
[----:B------:R-:W-:Y:S01]  /*0d60*/  IMAD.WIDE.U32 R4, R23, 0x4, R10 ;  /* 0x0000000417047825 */ /* 0x000fe200078e000a */
[----:B------:R-:W-:-:S04]  /*0d70*/  SEL R3, R2, RZ, !P0 ;  /* 0x000000ff02037207 */ /* 0x000fc80004000000 */
[C---:B------:R-:W-:Y:S01]  /*0d80*/  LEA R2, P0, R3.reuse, R10, 0x2 ;  /* 0x0000000a03027211 */ /* 0x040fe200078010ff */
[----:B------:R4:W-:Y:S03]  /*0d90*/  STG.E desc[UR4][R4.64+0x4], R7 ;  /* 0x0000040704007986 */ /* 0x0009e6000c101904 */
[----:B------:R-:W-:-:S05]  /*0da0*/  LEA.HI.X R3, R3, R11, RZ, 0x2, P0 ;  /* 0x0000000b03037211 */ /* 0x000fca00000f14ff */
[----:B------:R4:W-:Y:S01]  /*0db0*/  STG.E desc[UR4][R2.64], R7 ;  /* 0x0000000702007986 */ /* 0x0009e2000c101904 */
[----:B------:R-:W-:Y:S05]  /*0dc0*/  BRA `(.L_x_26) ;  /* 0x0000000000c47947 */ /* 0x000fea0003800000 */
.L_x_23:
[----:B------:R-:W-:Y:S01]  /*0dd0*/  ISETP.NE.AND P1, PT, R26, RZ, PT ;  /* 0x000000ff1a00720c */ /* 0x000fe20003f25270 */
[----:B------:R-:W-:Y:S01]  /*0de0*/  BSSY.RELIABLE B1, `(.L_x_33) ;  /* 0x0000016000017945 */ /* 0x000fe20003800100 */
[----:B------:R-:W-:Y:S01]  /*0df0*/  PLOP3.LUT P0, PT, PT, PT, PT, 0x8, 0x80 ;  /* 0x000000000080781c */ /* 0x000fe20003f0e170 */
[----:B------:R-:W-:Y:S01]  /*0e00*/  IMAD.MOV.U32 R3, RZ, RZ, 0x3 ;  /* 0x00000003ff037424 */ /* 0x000fe200078e00ff */
[----:B------:R-:W-:Y:S01]  /*0e10*/  ISETP.NE.AND P1, PT, R7, RZ, P1 ;  /* 0x000000ff0700720c */ /* 0x000fe20000f25270 */
[----:B------:R-:W-:Y:S02]  /*0e20*/  IMAD.MOV.U32 R7, RZ, RZ, RZ ;  /* 0x000000ffff077224 */ /* 0x000fe400078e00ff */
[----:B------:R-:W-:Y:S02]  /*0e30*/  IMAD.MOV.U32 R23, RZ, RZ, RZ ;  /* 0x000000ffff177224 */ /* 0x000fe400078e00ff */
[----:B------:R-:W-:-:S08]  /*0e40*/  IMAD.MOV.U32 R27, RZ, RZ, RZ ;  /* 0x000000ffff1b7224 */ /* 0x000fd000078e00ff */
        /* <DEDUP_REMOVED lines=15> */
.L_x_34:
[----:B------:R-:W-:Y:S05]  /*0f40*/  BSYNC.RELIABLE B1 ;  /* 0x0000000000017941 */ /* 0x000fea0003800100 */
.L_x_33:
[-C--:B------:R-:W-:Y:S02]  /*0f50*/  LEA R22, P2, R23, R10.reuse, 0x2 ;  /* 0x0000000a17167211 */ /* 0x080fe400078410ff */
[----:B------:R-:W-:Y:S02]  /*0f60*/  LEA R24, P3, R3, R10, 0x2 ;  /* 0x0000000a03187211 */ /* 0x000fe400078610ff */
[-CC-:B------:R-:W-:Y:S02]  /*0f70*/  LEA.HI.X R23, R23, R11.reuse, R7.reuse, 0x2, P2 ;  /* 0x0000000b17177211 */ /* 0x180fe400010f1407 */
[----:B------:R-:W-:Y:S02]  /*0f80*/  LEA.HI.X R25, R3, R11, R7, 0x2, P3 ;  /* 0x0000000b03197211 */ /* 0x000fe400018f1407 */
[----:B------:R-:W-:Y:S01]  /*0f90*/  FSETP.GEU.AND P2, PT, R2, 0.5, PT ;  /* 0x3f0000000200780b */ /* 0x000fe20003f4e000 */
[----:B------:R0:W-:Y:S04]  /*0fa0*/  STG.E desc[UR4][R22.64], RZ ;  /* 0x000000ff16007986 */ /* 0x0001e8000c101904 */
[----:B------:R0:W-:Y:S08]  /*0fb0*/  STG.E desc[UR4][R24.64], RZ ;  /* 0x000000ff18007986 */ /* 0x0001f0000c101904 */
[----:B------:R-:W-:Y:S05]  /*0fc0*/  @P2 BRA `(.L_x_35) ;  /* 0x0000000000242947 */ /* 0x000fea0003800000 */
[C---:B------:R-:W-:Y:S01]  /*0fd0*/  LOP3.LUT R2, R27.reuse, 0x4, RZ, 0xfc, !PT ;  /* 0x000000041b027812 */ /* 0x040fe200078efcff */
[----:B------:R-:W-:-:S03]  /*0fe0*/  IMAD.WIDE.U32 R4, R27, 0x4, R4 ;  /* 0x000000041b047825 */ /* 0x000fc600078e0004 */
[----:B------:R-:W-:Y:S01]  /*0ff0*/  SEL R3, R2, RZ, !P0 ;  /* 0x000000ff02037207 */ /* 0x000fe20004000000 */
[----:B------:R-:W-:-:S03]  /*1000*/  IMAD.MOV.U32 R7, RZ, RZ, 0x1 ;  /* 0x00000001ff077424 */ /* 0x000fc600078e00ff */
[C---:B------:R-:W-:Y:S02]  /*1010*/  LEA R2, P0, R3.reuse, R10, 0x2 ;  /* 0x0000000a03027211 */ /* 0x040fe400078010ff */
[----:B------:R1:W-:Y:S02]  /*1020*/  STG.E desc[UR4][R4.64+0x4], R7 ;  /* 0x0000040704007986 */ /* 0x0003e4000c101904 */
[----:B------:R-:W-:-:S05]  /*1030*/  LEA.HI.X R3, R3, R11, RZ, 0x2, P0 ;  /* 0x0000000b03037211 */ /* 0x000fca00000f14ff */
[----:B------:R1:W-:Y:S01]  /*1040*/  STG.E desc[UR4][R2.64], R7 ;  /* 0x0000000702007986 */ /* 0x0003e2000c101904 */
[----:B------:R-:W-:Y:S05]  /*1050*/  BRA `(.L_x_26) ;  /* 0x0000000000207947 */ /* 0x000fea0003800000 */
.L_x_35:
[C---:B------:R-:W-:Y:S02]  /*1060*/  VIADD R2, R27.reuse, 0xffffffff ;  /* 0xffffffff1b027836 */ /* 0x040fe40000000000 */
[----:B------:R-:W-:Y:S02]  /*1070*/  IMAD.MOV.U32 R7, RZ, RZ, 0x1 ;  /* 0x00000001ff077424 */ /* 0x000fe400078e00ff */
[----:B------:R-:W-:Y:S01]  /*1080*/  IMAD.WIDE.U32 R4, R27, 0x4, R4 ;  /* 0x000000041b047825 */ /* 0x000fe200078e0004 */
[----:B------:R-:W-:-:S04]  /*1090*/  SEL R3, R2, 0x5, !P1 ;  /* 0x0000000502037807 */ /* 0x000fc80004800000 */
[----:B------:R-:W-:-:S04]  /*10a0*/  LEA R2, P0, R3, R10, 0x2 ;  /* 0x0000000a03027211 */ /* 0x000fc800078010ff */
[----:B------:R-:W-:-:S05]  /*10b0*/  LEA.HI.X R3, R3, R11, RZ, 0x2, P0 ;  /* 0x0000000b03037211 */ /* 0x000fca00000f14ff */
[----:B------:R1:W-:Y:S04]  /*10c0*/  STG.E desc[UR4][R2.64], R7 ;  /* 0x0000000702007986 */ /* 0x0003e8000c101904 */
[----:B------:R1:W-:Y:S02]  /*10d0*/  STG.E desc[UR4][R4.64+0x8], R7 ;  /* 0x0000080704007986 */ /* 0x0003e4000c101904 */
.L_x_26:
[----:B------:R-:W-:Y:S05]  /*10e0*/  BSYNC.RECONVERGENT B0 ;  /* 0x0000000000007941 */ /* 0x000fea0003800200 */
.L_x_22:
[----:B01--4-:R-:W-:Y:S01]  /*10f0*/  IMAD.MOV.U32 R7, RZ, RZ, R16 ;  /* 0x000000ffff077224 */ /* 0x013fe200078e0010 */
[----:B------:R-:W-:Y:S01]  /*1100*/  STG.E.64 desc[UR4][R20.64+0x18], R12 ;  /* 0x0000180c14007986 */ /* 0x000fe2000c101b04 */
[----:B------:R-:W-:Y:S02]  /*1110*/  IMAD.MOV.U32 R2, RZ, RZ, R17 ;  /* 0x000000ffff027224 */ /* 0x000fe400078e0011 */
[----:B--23--:R-:W-:Y:S01]  /*1120*/  IMAD.MOV.U32 R3, RZ, RZ, R14 ;  /* 0x000000ffff037224 */ /* 0x00cfe200078e000e */
[----:B------:R-:W-:Y:S01]  /*1130*/  STG.E.64 desc[UR4][R20.64+0x28], R18 ;  /* 0x0000281214007986 */ /* 0x000fe2000c101b04 */
[----:B------:R-:W-:-:S03]  /*1140*/  IMAD.MOV.U32 R8, RZ, RZ, R15 ;  /* 0x000000ffff087224 */ /* 0x000fc600078e000f */
[----:B------:R-:W-:Y:S04]  /*1150*/  STG.E desc[UR4][R20.64+0x20], R0 ;  /* 0x0000200014007986 */ /* 0x000fe8000c101904 */
[----:B------:R-:W-:Y:S04]  /*1160*/  STG.E.64 desc[UR4][R20.64], R6 ;  /* 0x0000000614007986 */ /* 0x000fe8000c101b04 */
[----:B------:R-:W-:Y:S04]  /*1170*/  STG.E.64 desc[UR4][R20.64+0x8], R2 ;  /* 0x0000080214007986 */ /* 0x000fe8000c101b04 */
[----:B------:R-:W-:Y:S01]  /*1180*/  STG.E.64 desc[UR4][R20.64+0x10], R8 ;  /* 0x0000100814007986 */ /* 0x000fe2000c101b04 */
[----:B------:R-:W-:Y:S05]  /*1190*/  EXIT ;  /* 0x000000000000794d */ /* 0x000fea0003800000 */
.L_x_21:
[----:B------:R-:W-:Y:S04]  /*11a0*/  STG.E desc[UR4][R10.64], RZ ;  /* 0x000000ff0a007986 */ /* 0x000fe8000c101904 */
[----:B------:R-:W-:Y:S04]  /*11b0*/  STG.E desc[UR4][R10.64+0x4], RZ ;  /* 0x000004ff0a007986 */ /* 0x000fe8000c101904 */
[----:B------:R-:W-:Y:S04]  /*11c0*/  STG.E desc[UR4][R10.64+0x8], RZ ;  /* 0x000008ff0a007986 */ /* 0x000fe8000c101904 */
[----:B------:R-:W-:Y:S04]  /*11d0*/  STG.E desc[UR4][R10.64+0xc], RZ ;  /* 0x00000cff0a007986 */ /* 0x000fe8000c101904 */
[----:B------:R-:W-:Y:S04]  /*11e0*/  STG.E desc[UR4][R10.64+0x10], RZ ;  /* 0x000010ff0a007986 */ /* 0x000fe8000c101904 */
[----:B------:R-:W-:Y:S01]  /*11f0*/  STG.E desc[UR4][R10.64+0x14], RZ ;  /* 0x000014ff0a007986 */ /* 0x000fe2000c101904 */
[----:B------:R-:W-:Y:S05]  /*1200*/  EXIT ;  /* 0x000000000000794d */ /* 0x000fea0003800000 */
.L_x_36:
        /* <DEDUP_REMOVED lines=15> */
.L_x_59:


//--------------------- .text._Z16init_grid_kernelP4NodeP17curandStateXORWOWffff --------------------------
	.section	.text._Z16init_grid_kernelP4NodeP17curandStateXORWOWffff,"ax",@progbits
	.align	128
        .global         _Z16init_grid_kernelP4NodeP17curandStateXORWOWffff
        .type           _Z16init_grid_kernelP4NodeP17curandStateXORWOWffff,@function
        .size           _Z16init_grid_kernelP4NodeP17curandStateXORWOWffff,(.L_x_57 - _Z16init_grid_kernelP4NodeP17curandStateXORWOWffff)
        .other          _Z16init_grid_kernelP4NodeP17curandStateXORWOWffff,@"STO_CUDA_ENTRY STV_DEFAULT"
_Z16init_grid_kernelP4NodeP17curandStateXORWOWffff:
.text._Z16init_grid_kernelP4NodeP17curandStateXORWOWffff:
        /* <DEDUP_REMOVED lines=13> */
[----:B------:R-:W1:Y:S01]  /*00d0*/  LDCU UR7, c[0x0][0x398] ;  /* 0x00007300ff0777ac */ /* 0x000e620008000800 */
[----:B------:R-:W-:Y:S01]  /*00e0*/  IMAD R21, R0, 0x64, R19 ;  /* 0x0000006400157824 */ /* 0x000fe200078e0213 */
[----:B------:R-:W2:Y:S05]  /*00f0*/  LDCU UR6, c[0x0][0x394] ;  /* 0x00007280ff0677ac */ /* 0x000eaa0008000800 */
[----:B------:R-:W3:Y:S01]  /*0100*/  LDC.64 R2, c[0x0][0x380] ;  /* 0x0000e000ff027b82 */ /* 0x000ee20000000a00 */
[C---:B------:R-:W-:Y:S01]  /*0110*/  ISETP.NE.AND P0, PT, R19.reuse, RZ, PT ;  /* 0x000000ff1300720c */ /* 0x040fe20003f05270 */
[----:B------:R-:W4:Y:S03]  /*0120*/  LDCU.64 UR4, c[0x0][0x358] ;  /* 0x00006b00ff0477ac */ /* 0x000f260008000a00 */
[----:B------:R-:W-:-:S02]  /*0130*/  ISETP.NE.AND P0, PT, R19, 0x63, P0 ;  /* 0x000000631300780c */ /* 0x000fc40000705270 */
[----:B------:R-:W-:Y:S02]  /*0140*/  I2FP.F32.U32 R19, R19 ;  /* 0x0000001300137245 */ /* 0x000fe40000201000 */
[----:B------:R-:W-:-:S03]  /*0150*/  I2FP.F32.S32 R0, R0 ;  /* 0x0000000000007245 */ /* 0x000fc60000201400 */
[----:B-1----:R-:W-:Y:S02]  /*0160*/  FADD R19, R19, -UR7 ;  /* 0x8000000713137e21 */ /* 0x002fe40008000000 */
[----:B--2---:R-:W-:Y:S02]  /*0170*/  FADD R0, R0, -UR6 ;  /* 0x8000000600007e21 */ /* 0x004fe40008000000 */
[----:B------:R-:W-:Y:S01]  /*0180*/  FMUL R19, R19, R19 ;  /* 0x0000001313137220 */ /* 0x000fe20000400000 */
[----:B0-----:R-:W-:-:S04]  /*0190*/  IMAD.WIDE R14, R21, 0x30, R14 ;  /* 0x00000030150e7825 */ /* 0x001fc800078e020e */
[----:B------:R-:W-:Y:S01]  /*01a0*/  FFMA R0, R0, R0, R19 ;  /* 0x0000000000007223 */ /* 0x000fe20000000013 */
[----:B----4-:R0:W5:Y:S01]  /*01b0*/  LDG.E R17, desc[UR4][R14.64+0x20] ;  /* 0x000020040e117981 */ /* 0x010162000c1e1900 */
[----:B---3--:R-:W-:-:S03]  /*01c0*/  IMAD.WIDE R2, R21, 0x1c, R2 ;  /* 0x0000001c15027825 */ /* 0x008fc600078e0202 */
[----:B------:R0:W5:Y:S01]  /*01d0*/  LDG.E.64 R12, desc[UR4][R14.64+0x28] ;  /* 0x000028040e0c7981 */ /* 0x000162000c1e1b00 */
[----:B------:R-:W-:-:S03]  /*01e0*/  @!P0 IMAD.MOV.U32 R21, RZ, RZ, 0x2 ;  /* 0x00000002ff158424 */ /* 0x000fc600078e00ff */
[----:B------:R0:W5:Y:S01]  /*01f0*/  LDG.E.64 R10, desc[UR4][R14.64] ;  /* 0x000000040e0a7981 */ /* 0x000162000c1e1b00 */
[----:B------:R-:W-:-:S03]  /*0200*/  VIADD R16, R0, 0xf3000000 ;  /* 0xf300000000107836 */ /* 0x000fc60000000000 */
[----:B------:R0:W5:Y:S04]  /*0210*/  LDG.E.64 R8, desc[UR4][R14.64+0x8] ;  /* 0x000008040e087981 */ /* 0x000168000c1e1b00 */
[----:B------:R0:W5:Y:S04]  /*0220*/  LDG.E.64 R6, desc[UR4][R14.64+0x10] ;  /* 0x000010040e067981 */ /* 0x000168000c1e1b00 */
[----:B------:R0:W5:Y:S01]  /*0230*/  LDG.E.64 R4, desc[UR4][R14.64+0x18] ;  /* 0x000018040e047981 */ /* 0x000162000c1e1b00 */
[----:B------:R-:W-:Y:S01]  /*0240*/  ISETP.GT.U32.AND P1, PT, R16, 0x727fffff, PT ;  /* 0x727fffff1000780c */ /* 0x000fe20003f24070 */
[----:B------:R0:W1:Y:S01]  /*0250*/  MUFU.RSQ R19, R0 ;  /* 0x0000000000137308 */ /* 0x0000620000001400 */
[----:B------:R-:W-:Y:S01]  /*0260*/  BSSY.RECONVERGENT B0, `(.L_x_37) ;  /* 0x000000d000007945 */ /* 0x000fe20003800200 */
[----:B------:R0:W-:Y:S01]  /*0270*/  @!P0 STG.E desc[UR4][R2.64+0x18], R21 ;  /* 0x0000181502008986 */ /* 0x0001e2000c101904 */
[----:B------:R-:W-:-:S02]  /*0280*/  @!P0 IMAD.MOV.U32 R16, RZ, RZ, 0x2 ;  /* 0x00000002ff108424 */ /* 0x000fc400078e00ff */
[----:B------:R-:W-:Y:S01]  /*0290*/  @P0 IMAD.MOV.U32 R16, RZ, RZ, RZ ;  /* 0x000000ffff100224 */ /* 0x000fe200078e00ff */
[----:B------:R0:W-:Y:S06]  /*02a0*/  @P0 STG.E desc[UR4][R2.64+0x18], RZ ;  /* 0x000018ff02000986 */ /* 0x0001ec000c101904 */
[----:B------:R-:W-:Y:S05]  /*02b0*/  @!P1 BRA `(.L_x_38) ;  /* 0x00000000000c9947 */ /* 0x000fea0003800000 */
[----:B------:R-:W-:-:S07]  /*02c0*/  MOV R23, 0x2e0 ;  /* 0x000002e000177802 */ /* 0x000fce0000000f00 */
[----:B01---5:R-:W-:Y:S05]  /*02d0*/  CALL.REL.NOINC `($__internal_0_$__cuda_sm20_sqrt_rn_f32_slowpath) ;  /* 0x0000000400a87944 */ /* 0x023fea0003c00000 */
[----:B------:R-:W-:Y:S05]  /*02e0*/  BRA `(.L_x_39) ;  /* 0x0000000000107947 */ /* 0x000fea0003800000 */
.L_x_38:
[----:B01----:R-:W-:Y:S01]  /*02f0*/  FMUL.FTZ R21, R0, R19 ;  /* 0x0000001300157220 */ /* 0x003fe20000410000 */
[----:B------:R-:W-:-:S03]  /*0300*/  FMUL.FTZ R19, R19, 0.5 ;  /* 0x3f00000013137820 */ /* 0x000fc60000410000 */
[----:B------:R-:W-:-:S04]  /*0310*/  FFMA R0, -R21, R21, R0 ;  /* 0x0000001515007223 */ /* 0x000fc80000000100 */
[----:B------:R-:W-:-:S07]  /*0320*/  FFMA R0, R0, R19, R21 ;  /* 0x0000001300007223 */ /* 0x000fce0000000015 */
.L_x_39:
[----:B------:R-:W-:Y:S05]  /*0330*/  BSYNC.RECONVERGENT B0 ;  /* 0x0000000000007941 */ /* 0x000fea0003800200 */
.L_x_37:
[----:B------:R-:W0:Y:S01]  /*0340*/  LDCU UR6, c[0x0][0x39c] ;  /* 0x00007380ff0677ac */ /* 0x000e220008000800 */
[----:B------:R1:W-:Y:S01]  /*0350*/  STG.E desc[UR4][R2.64], RZ ;  /* 0x000000ff02007986 */ /* 0x0003e2000c101904 */
[----:B------:R-:W-:Y:S03]  /*0360*/  BSSY.RECONVERGENT B0, `(.L_x_40) ;  /* 0x000005a000007945 */ /* 0x000fe60003800200 */
[----:B------:R1:W-:Y:S04]  /*0370*/  STG.E desc[UR4][R2.64+0x4], RZ ;  /* 0x000004ff02007986 */ /* 0x0003e8000c101904 */
[----:B------:R1:W-:Y:S04]  /*0380*/  STG.E desc[UR4][R2.64+0x8], RZ ;  /* 0x000008ff02007986 */ /* 0x0003e8000c101904 */
[----:B------:R1:W-:Y:S04]  /*0390*/  STG.E desc[UR4][R2.64+0xc], RZ ;  /* 0x00000cff02007986 */ /* 0x0003e8000c101904 */
[----:B------:R1:W-:Y:S01]  /*03a0*/  STG.E desc[UR4][R2.64+0x10], RZ ;  /* 0x000010ff02007986 */ /* 0x0003e2000c101904 */
[----:B0-----:R-:W-:-:S03]  /*03b0*/  FSETP.GTU.AND P0, PT, R0, UR6, PT ;  /* 0x0000000600007c0b */ /* 0x001fc6000bf0c000 */
[----:B------:R1:W-:Y:S10]  /*03c0*/  STG.E desc[UR4][R2.64+0x14], RZ ;  /* 0x000014ff02007986 */ /* 0x0003f4000c101904 */
[----:B------:R-:W-:-:S02]  /*03d0*/  @!P0 IMAD.MOV.U32 R19, RZ, RZ, 0x1 ;  /* 0x00000001ff138424 */ /* 0x000fc400078e00ff */
[----:B------:R-:W-:-:S03]  /*03e0*/  @!P0 IMAD.MOV.U32 R16, RZ, RZ, 0x1 ;  /* 0x00000001ff108424 */ /* 0x000fc600078e00ff */
[----:B------:R1:W-:Y:S02]  /*03f0*/  @!P0 STG.E desc[UR4][R2.64+0x18], R19 ;  /* 0x0000181302008986 */ /* 0x0003e4000c101904 */
[----:B------:R-:W-:-:S13]  /*0400*/  ISETP.NE.AND P0, PT, R16, RZ, PT ;  /* 0x000000ff1000720c */ /* 0x000fda0003f05270 */
[----:B-1----:R-:W-:Y:S05]  /*0410*/  @P0 BRA `(.L_x_41) ;  /* 0x0000000400380947 */ /* 0x002fea0003800000 */
[----:B-----5:R-:W-:Y:S02]  /*0420*/  SHF.R.U32.HI R0, RZ, 0x2, R11 ;  /* 0x00000002ff007819 */ /* 0x020fe4000001160b */
[----:B------:R-:W-:Y:S02]  /*0430*/  SHF.L.U32 R16, R7, 0x4, RZ ;  /* 0x0000000407107819 */ /* 0x000fe400000006ff */
[----:B------:R-:W-:Y:S02]  /*0440*/  LOP3.LUT R0, R0, R11, RZ, 0x3c, !PT ;  /* 0x0000000b00007212 */ /* 0x000fe400078e3cff */
[----:B------:R-:W-:Y:S02]  /*0450*/  SHF.R.U32.HI R19, RZ, 0x2, R8 ;  /* 0x00000002ff137819 */ /* 0x000fe40000011608 */
[----:B------:R-:W-:Y:S01]  /*0460*/  SHF.R.U32.HI R21, RZ, 0x2, R6 ;  /* 0x00000002ff157819 */ /* 0x000fe20000011606 */
[----:B------:R-:W-:Y:S01]  /*0470*/  IMAD.SHL.U32 R11, R0, 0x2, RZ ;  /* 0x00000002000b7824 */ /* 0x000fe200078e00ff */
[----:B------:R-:W-:-:S02]  /*0480*/  LOP3.LUT R8, R19, R8, RZ, 0x3c, !PT ;  /* 0x0000000813087212 */ /* 0x000fc400078e3cff */
[----:B------:R-:W-:Y:S02]  /*0490*/  LOP3.LUT R21, R21, R6, RZ, 0x3c, !PT ;  /* 0x0000000615157212 */ /* 0x000fe400078e3cff */
[----:B------:R-:W-:Y:S02]  /*04a0*/  LOP3.LUT R11, R7, R16, R11, 0x96, !PT ;  /* 0x00000010070b7212 */ /* 0x000fe400078e960b */
[----:B------:R-:W-:Y:S02]  /*04b0*/  SHF.R.U32.HI R16, RZ, 0x2, R9 ;  /* 0x00000002ff107819 */ /* 0x000fe40000011609 */
[----:B------:R-:W-:Y:S01]  /*04c0*/  LOP3.LUT R19, R11, R0, RZ, 0x3c, !PT ;  /* 0x000000000b137212 */ /* 0x000fe200078e3cff */
[----:B------:R-:W-:Y:S01]  /*04d0*/  IMAD.SHL.U32 R11, R8, 0x2, RZ ;  /* 0x00000002080b7824 */ /* 0x000fe200078e00ff */
[----:B------:R-:W-:Y:S02]  /*04e0*/  LOP3.LUT R16, R16, R9, RZ, 0x3c, !PT ;  /* 0x0000000910107212 */ /* 0x000fe400078e3cff */
[----:B------:R-:W-:Y:S01]  /*04f0*/  SHF.L.U32 R6, R21, 0x1, RZ ;  /* 0x0000000115067819 */ /* 0x000fe200000006ff */
[----:B------:R-:W-:Y:S01]  /*0500*/  IMAD.SHL.U32 R0, R19, 0x10, RZ ;  /* 0x0000001013007824 */ /* 0x000fe200078e00ff */
[----:B------:R-:W-:-:S04]  /*0510*/  SHF.R.U32.HI R18, RZ, 0x2, R19 ;  /* 0x00000002ff127819 */ /* 0x000fc80000011613 */
[----:B------:R-:W-:Y:S02]  /*0520*/  LOP3.LUT R11, R19, R0, R11, 0x96, !PT ;  /* 0x00000000130b7212 */ /* 0x000fe400078e960b */
[----:B------:R-:W-:Y:S02]  /*0530*/  LOP3.LUT R22, R18, R19, RZ, 0x3c, !PT ;  /* 0x0000001312167212 */ /* 0x000fe400078e3cff */
[----:B------:R-:W-:Y:S01]  /*0540*/  LOP3.LUT R11, R11, R8, RZ, 0x3c, !PT ;  /* 0x000000080b0b7212 */ /* 0x000fe200078e3cff */
[----:B------:R-:W-:Y:S02]  /*0550*/  IMAD.SHL.U32 R8, R16, 0x2, RZ ;  /* 0x0000000210087824 */ /* 0x000fe400078e00ff */
[----:B------:R-:W-:Y:S02]  /*0560*/  IMAD.SHL.U32 R20, R22, 0x2, RZ ;  /* 0x0000000216147824 */ /* 0x000fe400078e00ff */
[----:B------:R-:W-:-:S05]  /*0570*/  IMAD.SHL.U32 R0, R11, 0x10, RZ ;  /* 0x000000100b007824 */ /* 0x000fca00078e00ff */
[----:B------:R-:W-:Y:S02]  /*0580*/  LOP3.LUT R9, R11, R0, R8, 0x96, !PT ;  /* 0x000000000b097212 */ /* 0x000fe400078e9608 */
[----:B------:R-:W0:Y:S02]  /*0590*/  LDC R0, c[0x0][0x390] ;  /* 0x0000e400ff007b82 */ /* 0x000e240000000800 */
[----:B------:R-:W-:Y:S02]  /*05a0*/  LOP3.LUT R8, R9, R16, RZ, 0x3c, !PT ;  /* 0x0000001009087212 */ /* 0x000fe400078e3cff */
[----:B------:R-:W-:-:S03]  /*05b0*/  SHF.R.U32.HI R16, RZ, 0x2, R7 ;  /* 0x00000002ff107819 */ /* 0x000fc60000011607 */
[----:B------:R-:W-:Y:S01]  /*05c0*/  IMAD.SHL.U32 R9, R8, 0x10, RZ ;  /* 0x0000001008097824 */ /* 0x000fe200078e00ff */
[----:B------:R-:W-:-:S04]  /*05d0*/  LOP3.LUT R16, R16, R7, RZ, 0x3c, !PT ;  /* 0x0000000710107212 */ /* 0x000fc800078e3cff */
[----:B------:R-:W-:Y:S01]  /*05e0*/  LOP3.LUT R6, R8, R9, R6, 0x96, !PT ;  /* 0x0000000908067212 */ /* 0x000fe200078e9606 */
[----:B------:R-:W-:-:S03]  /*05f0*/  IMAD.SHL.U32 R7, R16, 0x2, RZ ;  /* 0x0000000210077824 */ /* 0x000fc600078e00ff */
[----:B------:R-:W-:-:S05]  /*0600*/  LOP3.LUT R9, R6, R21, RZ, 0x3c, !PT ;  /* 0x0000001506097212 */ /* 0x000fca00078e3cff */
[----:B------:R-:W-:-:S05]  /*0610*/  IMAD.SHL.U32 R6, R9, 0x10, RZ ;  /* 0x0000001009067824 */ /* 0x000fca00078e00ff */
[----:B------:R-:W-:Y:S02]  /*0620*/  LOP3.LUT R21, R9, R6, R7, 0x96, !PT ;  /* 0x0000000609157212 */ /* 0x000fe400078e9607 */
[----:B------:R-:W-:Y:S02]  /*0630*/  IADD3 R7, PT, PT, R10, 0x587c5, R19 ;  /* 0x000587c50a077810 */ /* 0x000fe40007ffe013 */
[----:B------:R-:W-:Y:S01]  /*0640*/  LOP3.LUT R6, R21, R16, RZ, 0x3c, !PT ;  /* 0x0000001015067212 */ /* 0x000fe200078e3cff */
[----:B------:R-:W-:Y:S01]  /*0650*/  IMAD.MOV.U32 R16, RZ, RZ, 0x2f800000 ;  /* 0x2f800000ff107424 */ /* 0x000fe200078e00ff */
[----:B------:R-:W-:Y:S01]  /*0660*/  I2FP.F32.U32 R19, R7 ;  /* 0x0000000700137245 */ /* 0x000fe20000201000 */
[----:B0-----:R-:W-:Y:S01]  /*0670*/  FADD R7, R0, 0.25 ;  /* 0x3e80000000077421 */ /* 0x001fe20000000000 */
[----:B------:R-:W-:-:S03]  /*0680*/  SHF.L.U32 R21, R6, 0x4, RZ ;  /* 0x0000000406157819 */ /* 0x000fc600000006ff */
[----:B------:R-:W-:Y:S01]  /*0690*/  FFMA R18, R19, R16, 1.1641532182693481445e-10 ;  /* 0x2f00000013127423 */ /* 0x000fe20000000010 */
[----:B------:R-:W-:Y:S01]  /*06a0*/  LOP3.LUT R21, R6, R21, R20, 0x96, !PT ;  /* 0x0000001506157212 */ /* 0x000fe200078e9614 */
[----:B------:R-:W-:Y:S01]  /*06b0*/  FADD R19, R0, 0.15000000596046447754 ;  /* 0x3e19999a00137421 */ /* 0x000fe20000000000 */
[----:B------:R-:W-:Y:S02]  /*06c0*/  IADD3 R20, PT, PT, R10, 0xb0f8a, R11 ;  /* 0x000b0f8a0a147810 */ /* 0x000fe40007ffe00b */
[----:B------:R-:W-:Y:S01]  /*06d0*/  FSETP.GEU.AND P0, PT, R18, R7, PT ;  /* 0x000000071200720b */ /* 0x000fe20003f0e000 */
[C---:B------:R-:W-:Y:S01]  /*06e0*/  VIADD R18, R10.reuse, 0x212e9e ;  /* 0x00212e9e0a127836 */ /* 0x040fe20000000000 */
[----:B------:R-:W-:Y:S02]  /*06f0*/  LOP3.LUT R7, R21, R22, RZ, 0x3c, !PT ;  /* 0x0000001615077212 */ /* 0x000fe400078e3cff */
[----:B------:R-:W-:Y:S02]  /*0700*/  I2FP.F32.U32 R21, R20 ;  /* 0x0000001400157245 */ /* 0x000fe40000201000 */
[----:B------:R-:W-:Y:S01]  /*0710*/  IADD3 R20, PT, PT, R10, 0x10974f, R8 ;  /* 0x0010974f0a147810 */ /* 0x000fe20007ffe008 */
[----:B------:R-:W-:Y:S01]  /*0720*/  IMAD.IADD R24, R18, 0x1, R7 ;  /* 0x0000000112187824 */ /* 0x000fe200078e0207 */
[----:B------:R-:W-:-:S02]  /*0730*/  IADD3 R22, PT, PT, R10, 0x161f14, R9 ;  /* 0x00161f140a167810 */ /* 0x000fc40007ffe009 */
[----:B------:R-:W-:Y:S02]  /*0740*/  IADD3 R10, PT, PT, R10, 0x1ba6d9, R6 ;  /* 0x001ba6d90a0a7810 */ /* 0x000fe40007ffe006 */
[----:B------:R-:W-:Y:S02]  /*0750*/  I2FP.F32.U32 R23, R20 ;  /* 0x0000001400177245 */ /* 0x000fe40000201000 */
[----:B------:R-:W-:Y:S02]  /*0760*/  I2FP.F32.U32 R25, R22 ;  /* 0x0000001600197245 */ /* 0x000fe40000201000 */
[----:B------:R-:W-:Y:S01]  /*0770*/  I2FP.F32.U32 R27, R10 ;  /* 0x0000000a001b7245 */ /* 0x000fe20000201000 */
[----:B------:R-:W-:Y:S01]  /*0780*/  FFMA R10, R21, R16, 1.1641532182693481445e-10 ;  /* 0x2f000000150a7423 */ /* 0x000fe20000000010 */
[----:B------:R-:W-:Y:S01]  /*0790*/  I2FP.F32.U32 R29, R24 ;  /* 0x00000018001d7245 */ /* 0x000fe20000201000 */
[-C--:B------:R-:W-:Y:S01]  /*07a0*/  FFMA R23, R23, R16.reuse, 1.1641532182693481445e-10 ;  /* 0x2f00000017177423 */ /* 0x080fe20000000010 */
[-C--:B------:R-:W-:Y:S01]  /*07b0*/  FFMA R25, R25, R16.reuse, 1.1641532182693481445e-10 ;  /* 0x2f00000019197423 */ /* 0x080fe20000000010 */
[-C--:B------:R-:W-:Y:S01]  /*07c0*/  FFMA R27, R27, R16.reuse, 1.1641532182693481445e-10 ;  /* 0x2f0000001b1b7423 */ /* 0x080fe20000000010 */
[----:B------:R-:W-:Y:S01]  /*07d0*/  FSETP.GEU.AND P1, PT, R10, R19, PT ;  /* 0x000000130a00720b */ /* 0x000fe20003f2e000 */
[----:B------:R-:W-:Y:S01]  /*07e0*/  FFMA R16, R29, R16, 1.1641532182693481445e-10 ;  /* 0x2f0000001d107423 */ /* 0x000fe20000000010 */
[-C--:B------:R-:W-:Y:S01]  /*07f0*/  FSETP.GEU.AND P2, PT, R23, R0.reuse, PT ;  /* 0x000000001700720b */ /* 0x080fe20003f4e000 */
[----:B------:R-:W-:Y:S01]  /*0800*/  IMAD.MOV.U32 R10, RZ, RZ, R18 ;  /* 0x000000ffff0a7224 */ /* 0x000fe200078e0012 */
[----:B------:R-:W-:-:S02]  /*0810*/  FSETP.GEU.AND P3, PT, R25, R0, PT ;  /* 0x000000001900720b */ /* 0x000fc40003f6e000 */
[----:B------:R-:W-:Y:S02]  /*0820*/  FSETP.GEU.AND P4, PT, R27, R0, PT ;  /* 0x000000001b00720b */ /* 0x000fe40003f8e000 */
[----:B------:R-:W-:Y:S01]  /*0830*/  FSETP.GEU.AND P5, PT, R16, R19, PT ;  /* 0x000000131000720b */ /* 0x000fe20003fae000 */
[----:B------:R-:W-:-:S04]  /*0840*/  @!P0 IMAD.MOV.U32 R19, RZ, RZ, 0x1 ;  /* 0x00000001ff138424 */ /* 0x000fc800078e00ff */
[----:B------:R-:W-:Y:S01]  /*0850*/  @!P1 IMAD.MOV.U32 R21, RZ, RZ, 0x1 ;  /* 0x00000001ff159424 */ /* 0x000fe200078e00ff */
[----:B------:R0:W-:Y:S01]  /*0860*/  @!P0 STG.E desc[UR4][R2.64], R19 ;  /* 0x0000001302008986 */ /* 0x0001e2000c101904 */
[----:B------:R-:W-:Y:S02]  /*0870*/  @!P2 IMAD.MOV.U32 R23, RZ, RZ, 0x1 ;  /* 0x00000001ff17a424 */ /* 0x000fe400078e00ff */
[----:B------:R-:W-:Y:S01]  /*0880*/  @!P3 MOV R25, 0x1 ;  /* 0x000000010019b802 */ /* 0x000fe20000000f00 */
[----:B------:R0:W-:Y:S01]  /*0890*/  @!P1 STG.E desc[UR4][R2.64+0x4], R21 ;  /* 0x0000041502009986 */ /* 0x0001e2000c101904 */
[----:B------:R-:W-:Y:S02]  /*08a0*/  @!P4 IMAD.MOV.U32 R27, RZ, RZ, 0x1 ;  /* 0x00000001ff1bc424 */ /* 0x000fe400078e00ff */
[----:B------:R-:W-:Y:S01]  /*08b0*/  @!P5 IMAD.MOV.U32 R29, RZ, RZ, 0x1 ;  /* 0x00000001ff1dd424 */ /* 0x000fe200078e00ff */
[----:B------:R0:W-:Y:S04]  /*08c0*/  @!P2 STG.E desc[UR4][R2.64+0x8], R23 ;  /* 0x000008170200a986 */ /* 0x0001e8000c101904 */
[----:B------:R0:W-:Y:S04]  /*08d0*/  @!P3 STG.E desc[UR4][R2.64+0xc], R25 ;  /* 0x00000c190200b986 */ /* 0x0001e8000c101904 */
[----:B------:R0:W-:Y:S04]  /*08e0*/  @!P4 STG.E desc[UR4][R2.64+0x10], R27 ;  /* 0x0000101b0200c986 */ /* 0x0001e8000c101904 */
[----:B------:R0:W-:Y:S02]  /*08f0*/  @!P5 STG.E desc[UR4][R2.64+0x14], R29 ;  /* 0x0000141d0200d986 */ /* 0x0001e4000c101904 */
.L_x_41:
[----:B------:R-:W-:Y:S05]  /*0900*/  BSYNC.RECONVERGENT B0 ;  /* 0x0000000000007941 */ /* 0x000fea0003800200 */
.L_x_40:
[----:B-----5:R-:W-:Y:S04]  /*0910*/  STG.E.64 desc[UR4][R14.64], R10 ;  /* 0x0000000a0e007986 */ /* 0x020fe8000c101b04 */
[----:B------:R-:W-:Y:S04]  /*0920*/  STG.E.64 desc[UR4][R14.64+0x8], R8 ;  /* 0x000008080e007986 */ /* 0x000fe8000c101b04 */
[----:B------:R-:W-:Y:S04]  /*0930*/  STG.E.64 desc[UR4][R14.64+0x10], R6 ;  /* 0x000010060e007986 */ /* 0x000fe8000c101b04 */
[----:B------:R-:W-:Y:S04]  /*0940*/  STG.E.64 desc[UR4][R14.64+0x18], R4 ;  /* 0x000018040e007986 */ /* 0x000fe8000c101b04 */
[----:B------:R-:W-:Y:S04]  /*0950*/  STG.E.64 desc[UR4][R14.64+0x28], R12 ;  /* 0x0000280c0e007986 */ /* 0x000fe8000c101b04 */
[----:B------:R-:W-:Y:S01]  /*0960*/  STG.E desc[UR4][R14.64+0x20], R17 ;  /* 0x000020110e007986 */ /* 0x000fe2000c101904 */
[----:B------:R-:W-:Y:S05]  /*0970*/  EXIT ;  /* 0x000000000000794d */ /* 0x000fea0003800000 */
        .weak           $__internal_0_$__cuda_sm20_sqrt_rn_f32_slowpath
        .type           $__internal_0_$__cuda_sm20_sqrt_rn_f32_slowpath,@function
        .size           $__internal_0_$__cuda_sm20_sqrt_rn_f32_slowpath,(.L_x_57 - $__internal_0_$__cuda_sm20_sqrt_rn_f32_slowpath)
$__internal_0_$__cuda_sm20_sqrt_rn_f32_slowpath:
[----:B------:R-:W-:-:S13]  /*0980*/  LOP3.LUT P0, RZ, R0, 0x7fffffff, RZ, 0xc0, !PT ;  /* 0x7fffffff00ff7812 */ /* 0x000fda000780c0ff */
[----:B------:R-:W-:Y:S01]  /*0990*/  @!P0 IMAD.MOV.U32 R18, RZ, RZ, R0 ;  /* 0x000000ffff128224 */ /* 0x000fe200078e0000 */
[----:B------:R-:W-:Y:S06]  /*09a0*/  @!P0 BRA `(.L_x_42) ;  /* 0x0000000000408947 */ /* 0x000fec0003800000 */
[----:B------:R-:W-:-:S13]  /*09b0*/  FSETP.GEU.FTZ.AND P0, PT, R0, RZ, PT ;  /* 0x000000ff0000720b */ /* 0x000fda0003f1e000 */
[----:B------:R-:W-:Y:S01]  /*09c0*/  @!P0 IMAD.MOV.U32 R18, RZ, RZ, 0x7fffffff ;  /* 0x7fffffffff128424 */ /* 0x000fe200078e00ff */
[----:B------:R-:W-:Y:S06]  /*09d0*/  @!P0 BRA `(.L_x_42) ;  /* 0x0000000000348947 */ /* 0x000fec0003800000 */
[----:B------:R-:W-:-:S13]  /*09e0*/  FSETP.GTU.FTZ.AND P0, PT, |R0|, +INF , PT ;  /* 0x7f8000000000780b */ /* 0x000fda0003f1c200 */
[----:B------:R-:W-:Y:S01]  /*09f0*/  @P0 FADD.FTZ R18, R0, 1 ;  /* 0x3f80000000120421 */ /* 0x000fe20000010000 */
[----:B------:R-:W-:Y:S06]  /*0a00*/  @P0 BRA `(.L_x_42) ;  /* 0x0000000000280947 */ /* 0x000fec0003800000 */
[----:B------:R-:W-:-:S13]  /*0a10*/  FSETP.NEU.FTZ.AND P0, PT, |R0|, +INF , PT ;  /* 0x7f8000000000780b */ /* 0x000fda0003f1d200 */
[----:B------:R-:W-:-:S04]  /*0a20*/  @P0 FFMA R19, R0, 1.84467440737095516160e+19, RZ ;  /* 0x5f80000000130823 */ /* 0x000fc800000000ff */
[----:B------:R-:W0:Y:S02]  /*0a30*/  @P0 MUFU.RSQ R18, R19 ;  /* 0x0000001300120308 */ /* 0x000e240000001400 */
[----:B0-----:R-:W-:Y:S01]  /*0a40*/  @P0 FMUL.FTZ R20, R19, R18 ;  /* 0x0000001213140220 */ /* 0x001fe20000410000 */
[----:B------:R-:W-:Y:S01]  /*0a50*/  @P0 FMUL.FTZ R22, R18, 0.5 ;  /* 0x3f00000012160820 */ /* 0x000fe20000410000 */
[----:B------:R-:W-:Y:S02]  /*0a60*/  @!P0 MOV R18, R0 ;  /* 0x0000000000128202 */ /* 0x000fe40000000f00 */
[----:B------:R-:W-:-:S04]  /*0a70*/  @P0 FADD.FTZ R21, -R20, -RZ ;  /* 0x800000ff14150221 */ /* 0x000fc80000010100 */
[----:B------:R-:W-:-:S04]  /*0a80*/  @P0 FFMA R21, R20, R21, R19 ;  /* 0x0000001514150223 */ /* 0x000fc80000000013 */
[----:B------:R-:W-:-:S04]  /*0a90*/  @P0 FFMA R21, R21, R22, R20 ;  /* 0x0000001615150223 */ /* 0x000fc80000000014 */
[----:B------:R-:W-:-:S07]  /*0aa0*/  @P0 FMUL.FTZ R18, R21, 2.3283064365386962891e-10 ;  /* 0x2f80000015120820 */ /* 0x000fce0000410000 */
.L_x_42:
[----:B------:R-:W-:Y:S02]  /*0ab0*/  IMAD.MOV.U32 R0, RZ, RZ, R18 ;  /* 0x000000ffff007224 */ /* 0x000fe400078e0012 */
[----:B------:R-:W-:Y:S02]  /*0ac0*/  IMAD.MOV.U32 R18, RZ, RZ, R23 ;  /* 0x000000ffff127224 */ /* 0x000fe400078e0017 */
[----:B------:R-:W-:-:S04]  /*0ad0*/  IMAD.MOV.U32 R19, RZ, RZ, 0x0 ;  /* 0x00000000ff137424 */ /* 0x000fc800078e00ff */
[----:B------:R-:W-:Y:S05]  /*0ae0*/  RET.REL.NODEC R18 `(_Z16init_grid_kernelP4NodeP17curandStateXORWOWffff) ;  /* 0xfffffff412447950 */ /* 0x000fea0003c3ffff */
.L_x_43:
        /* <DEDUP_REMOVED lines=9> */
.L_x_57:


//--------------------- .text._Z15init_rng_kernelP17curandStateXORWOWm --------------------------
	.section	.text._Z15init_rng_kernelP17curandStateXORWOWm,"ax",@progbits
	.align	128
        .global         _Z15init_rng_kernelP17curandStateXORWOWm
        .type           _Z15init_rng_kernelP17curandStateXORWOWm,@function
        .size           _Z15init_rng_kernelP17curandStateXORWOWm,(.L_x_61 - _Z15init_rng_kernelP17curandStateXORWOWm)
        .other          _Z15init_rng_kernelP17curandStateXORWOWm,@"STO_CUDA_ENTRY STV_DEFAULT"
_Z15init_rng_kernelP17curandStateXORWOWm:
.text._Z15init_rng_kernelP17curandStateXORWOWm:
        /* <DEDUP_REMOVED lines=14> */
[----:B------:R-:W-:Y:S01]  /*00e0*/  IMAD R13, R0, 0x64, R3 ;  /* 0x00000064000d7824 */ /* 0x000fe200078e0203 */
[----:B------:R-:W-:Y:S04]  /*00f0*/  BSSY.RECONVERGENT B0, `(.L_x_44) ;  /* 0x00000e2000007945 */ /* 0x000fe80003800200 */
[----:B------:R-:W-:Y:S01]  /*0100*/  ISETP.NE.AND P0, PT, R13, RZ, PT ;  /* 0x000000ff0d00720c */ /* 0x000fe20003f05270 */
[----:B------:R-:W2:Y:S01]  /*0110*/  LDC.64 R6, c[0x0][0x380] ;  /* 0x0000e000ff067b82 */ /* 0x000ea20000000a00 */
[----:B0-----:R-:W-:Y:S02]  /*0120*/  LOP3.LUT R2, R4, 0xaad26b49, RZ, 0x3c, !PT ;  /* 0xaad26b4904027812 */ /* 0x001fe400078e3cff */
[----:B------:R-:W-:-:S03]  /*0130*/  LOP3.LUT R4, R5, 0xf7dcefdd, RZ, 0x3c, !PT ;  /* 0xf7dcefdd05047812 */ /* 0x000fc600078e3cff */
[----:B------:R-:W-:Y:S02]  /*0140*/  IMAD R2, R2, 0x4182bed5, RZ ;  /* 0x4182bed502027824 */ /* 0x000fe400078e02ff */
[----:B------:R-:W-:Y:S02]  /*0150*/  IMAD R3, R4, -0x658354e5, RZ ;  /* 0x9a7cab1b04037824 */ /* 0x000fe400078e02ff */
[----:B--2---:R-:W-:Y:S01]  /*0160*/  IMAD.WIDE R6, R13, 0x30, R6 ;  /* 0x000000300d067825 */ /* 0x004fe200078e0206 */
[C---:B------:R-:W-:Y:S02]  /*0170*/  LOP3.LUT R8, R2.reuse, 0x159a55e5, RZ, 0x3c, !PT ;  /* 0x159a55e502087812 */ /* 0x040fe400078e3cff */
[C---:B------:R-:W-:Y:S01]  /*0180*/  IADD3 R4, PT, PT, R2.reuse, 0x64f0c9, R3 ;  /* 0x0064f0c902047810 */ /* 0x040fe20007ffe003 */
[C---:B------:R-:W-:Y:S01]  /*0190*/  VIADD R5, R2.reuse, 0x75bcd15 ;  /* 0x075bcd1502057836 */ /* 0x040fe20000000000 */
[----:B------:R-:W-:Y:S01]  /*01a0*/  LOP3.LUT R10, R3, 0x5491333, RZ, 0x3c, !PT ;  /* 0x05491333030a7812 */ /* 0x000fe200078e3cff */
[----:B------:R-:W-:-:S02]  /*01b0*/  VIADD R11, R2, 0x583f19 ;  /* 0x00583f19020b7836 */ /* 0x000fc40000000000 */
[----:B------:R-:W-:Y:S01]  /*01c0*/  VIADD R9, R3, 0x1f123bb5 ;  /* 0x1f123bb503097836 */ /* 0x000fe20000000000 */
[----:B-1----:R0:W-:Y:S04]  /*01d0*/  STG.E.64 desc[UR4][R6.64], R4 ;  /* 0x0000000406007986 */ /* 0x0021e8000c101b04 */
[----:B------:R0:W-:Y:S04]  /*01e0*/  STG.E.64 desc[UR4][R6.64+0x8], R8 ;  /* 0x0000080806007986 */ /* 0x0001e8000c101b04 */
[----:B------:R0:W-:Y:S01]  /*01f0*/  STG.E.64 desc[UR4][R6.64+0x10], R10 ;  /* 0x0000100a06007986 */ /* 0x0001e2000c101b04 */
[----:B------:R-:W-:Y:S05]  /*0200*/  @!P0 BRA `(.L_x_45) ;  /* 0x0000000c00408947 */ /* 0x000fea0003800000 */
[----:B------:R-:W-:Y:S01]  /*0210*/  SHF.R.S32.HI R0, RZ, 0x1f, R13 ;  /* 0x0000001fff007819 */ /* 0x000fe2000001140d */
[----:B------:R-:W-:-:S07]  /*0220*/  IMAD.MOV.U32 R12, RZ, RZ, RZ ;  /* 0x000000ffff0c7224 */ /* 0x000fce00078e00ff */
.L_x_51:
[----:B-1----:R-:W-:Y:S01]  /*0230*/  LOP3.LUT R2, R13, 0x3, RZ, 0xc0, !PT ;  /* 0x000000030d027812 */ /* 0x002fe200078ec0ff */
[----:B------:R-:W-:Y:S03]  /*0240*/  BSSY.RECONVERGENT B1, `(.L_x_46) ;  /* 0x00000c6000017945 */ /* 0x000fe60003800200 */
[----:B------:R-:W-:-:S04]  /*0250*/  ISETP.NE.U32.AND P0, PT, R2, RZ, PT ;  /* 0x000000ff0200720c */ /* 0x000fc80003f05070 */
[----:B------:R-:W-:-:S13]  /*0260*/  ISETP.NE.AND.EX P0, PT, RZ, RZ, PT, P0 ;  /* 0x000000ffff00720c */ /* 0x000fda0003f05300 */
[----:B------:R-:W-:Y:S05]  /*0270*/  @!P0 BRA `(.L_x_47) ;  /* 0x0000000c00088947 */ /* 0x000fea0003800000 */
[----:B0-----:R-:W0:Y:S01]  /*0280*/  LDC.64 R8, c[0x4][RZ] ;  /* 0x01000000ff087b82 */ /* 0x001e220000000a00 */
[----:B------:R-:W-:Y:S02]  /*0290*/  IMAD.MOV.U32 R14, RZ, RZ, RZ ;  /* 0x000000ffff0e7224 */ /* 0x000fe400078e00ff */
[----:B0-----:R-:W-:-:S07]  /*02a0*/  IMAD.WIDE.U32 R8, R12, 0xc80, R8 ;  /* 0x00000c800c087825 */ /* 0x001fce00078e0008 */
.L_x_50:
[----:B-1----:R-:W-:Y:S01]  /*02b0*/  IMAD.MOV.U32 R15, RZ, RZ, RZ ;  /* 0x000000ffff0f7224 */ /* 0x002fe200078e00ff */
[----:B------:R-:W-:Y:S01]  /*02c0*/  CS2R R2, SRZ ;  /* 0x0000000000027805 */ /* 0x000fe2000001ff00 */
[----:B------:R-:W-:Y:S01]  /*02d0*/  IMAD.MOV.U32 R17, RZ, RZ, RZ ;  /* 0x000000ffff117224 */ /* 0x000fe200078e00ff */
[----:B------:R-:W-:-:S07]  /*02e0*/  CS2R R4, SRZ ;  /* 0x0000000000047805 */ /* 0x000fce000001ff00 */
.L_x_49:
[----:B------:R-:W-:-:S05]  /*02f0*/  IMAD.WIDE.U32 R10, R17, 0x4, R6 ;  /* 0x00000004110a7825 */ /* 0x000fca00078e0006 */
[----:B------:R0:W5:Y:S01]  /*0300*/  LDG.E R16, desc[UR4][R10.64+0x4] ;  /* 0x000004040a107981 */ /* 0x000162000c1e1900 */
[----:B------:R-:W-:-:S07]  /*0310*/  IMAD.MOV.U32 R19, RZ, RZ, RZ ;  /* 0x000000ffff137224 */ /* 0x000fce00078e00ff */
.L_x_48:
[----:B-----5:R-:W-:Y:S01]  /*0320*/  SHF.R.U32.HI R24, RZ, R19, R16 ;  /* 0x00000013ff187219 */ /* 0x020fe20000011610 */
[----:B0-----:R-:W-:-:S03]  /*0330*/  IMAD.SHL.U32 R10, R17, 0x20, RZ ;  /* 0x00000020110a7824 */ /* 0x001fc600078e00ff */
[----:B------:R-:W-:Y:S01]  /*0340*/  LOP3.LUT R11, R24, 0x1, RZ, 0xc0, !PT ;  /* 0x00000001180b7812 */ /* 0x000fe200078ec0ff */
[----:B------:R-:W-:-:S03]  /*0350*/  IMAD.IADD R10, R10, 0x1, R19 ;  /* 0x000000010a0a7824 */ /* 0x000fc600078e0213 */
[----:B------:R-:W-:Y:S01]  /*0360*/  ISETP.NE.U32.AND P0, PT, R11, 0x1, PT ;  /* 0x000000010b00780c */ /* 0x000fe20003f05070 */
[----:B------:R-:W-:-:S03]  /*0370*/  IMAD R11, R10, 0x5, RZ ;  /* 0x000000050a0b7824 */ /* 0x000fc600078e02ff */
[----:B------:R-:W-:Y:S01]  /*0380*/  R2P PR, R24, 0x7e ;  /* 0x0000007e18007804 */ /* 0x000fe20000000000 */
[----:B------:R-:W-:-:S08]  /*0390*/  IMAD.WIDE.U32 R10, R11, 0x4, R8 ;  /* 0x000000040b0a7825 */ /* 0x000fd000078e0008 */
[----:B------:R-:W2:Y:S04]  /*03a0*/  @!P0 LDG.E R18, desc[UR4][R10.64] ;  /* 0x000000040a128981 */ /* 0x000ea8000c1e1900 */
[----:B------:R-:W3:Y:S04]  /*03b0*/  @!P0 LDG.E R20, desc[UR4][R10.64+0x10] ;  /* 0x000010040a148981 */ /* 0x000ee8000c1e1900 */
[----:B------:R-:W4:Y:S04]  /*03c0*/  @P1 LDG.E R22, desc[UR4][R10.64+0x14] ;  /* 0x000014040a161981 */ /* 0x000f28000c1e1900 */
[----:B------:R-:W4:Y:S04]  /*03d0*/  @P2 LDG.E R26, desc[UR4][R10.64+0x28] ;  /* 0x000028040a1a2981 */ /* 0x000f28000c1e1900 */
[----:B------:R-:W4:Y:S04]  /*03e0*/  @!P0 LDG.E R21, desc[UR4][R10.64+0x4] ;  /* 0x000004040a158981 */ /* 0x000f28000c1e1900 */
[----:B------:R-:W4:Y:S04]  /*03f0*/  @!P0 LDG.E R23, desc[UR4][R10.64+0xc] ;  /* 0x00000c040a178981 */ /* 0x000f28000c1e1900 */
[----:B------:R-:W4:Y:S04]  /*0400*/  @P1 LDG.E R25, desc[UR4][R10.64+0x18] ;  /* 0x000018040a191981 */ /* 0x000f28000c1e1900 */
[----:B------:R-:W4:Y:S04]  /*0410*/  @P3 LDG.E R28, desc[UR4][R10.64+0x3c] ;  /* 0x00003c040a1c3981 */ /* 0x000f28000c1e1900 */
[----:B------:R-:W4:Y:S01]  /*0420*/  @P6 LDG.E R27, desc[UR4][R10.64+0x7c] ;  /* 0x00007c040a1b6981 */ /* 0x000f22000c1e1900 */
[----:B--2---:R-:W-:-:S03]  /*0430*/  @!P0 LOP3.LUT R15, R15, R18, RZ, 0x3c, !PT ;  /* 0x000000120f0f8212 */ /* 0x004fc600078e3cff */
[----:B------:R-:W2:Y:S01]  /*0440*/  @!P0 LDG.E R18, desc[UR4][R10.64+0x8] ;  /* 0x000008040a128981 */ /* 0x000ea2000c1e1900 */
[----:B---3--:R-:W-:-:S03]  /*0450*/  @!P0 LOP3.LUT R3, R3, R20, RZ, 0x3c, !PT ;  /* 0x0000001403038212 */ /* 0x008fc600078e3cff */
[----:B------:R-:W3:Y:S01]  /*0460*/  @P1 LDG.E R20, desc[UR4][R10.64+0x24] ;  /* 0x000024040a141981 */ /* 0x000ee2000c1e1900 */
[----:B----4-:R-:W-:-:S03]  /*0470*/  @P1 LOP3.LUT R15, R15, R22, RZ, 0x3c, !PT ;  /* 0x000000160f0f1212 */ /* 0x010fc600078e3cff */
[----:B------:R-:W4:Y:S01]  /*0480*/  @P2 LDG.E R22, desc[UR4][R10.64+0x38] ;  /* 0x000038040a162981 */ /* 0x000f22000c1e1900 */
[----:B------:R-:W-:-:S03]  /*0490*/  @P2 LOP3.LUT R15, R15, R26, RZ, 0x3c, !PT ;  /* 0x0000001a0f0f2212 */ /* 0x000fc600078e3cff */
[----:B------:R-:W4:Y:S01]  /*04a0*/  @P4 LDG.E R26, desc[UR4][R10.64+0x50] ;  /* 0x000050040a1a4981 */ /* 0x000f22000c1e1900 */
[----:B------:R-:W-:-:S03]  /*04b0*/  @!P0 LOP3.LUT R4, R4, R21, RZ, 0x3c, !PT ;  /* 0x0000001504048212 */ /* 0x000fc600078e3cff */
[----:B------:R-:W4:Y:S01]  /*04c0*/  @P1 LDG.E R21, desc[UR4][R10.64+0x20] ;  /* 0x000020040a151981 */ /* 0x000f22000c1e1900 */
[----:B------:R-:W-:-:S03]  /*04d0*/  @!P0 LOP3.LUT R2, R2, R23, RZ, 0x3c, !PT ;  /* 0x0000001702028212 */ /* 0x000fc600078e3cff */
[----:B------:R-:W4:Y:S01]  /*04e0*/  @P2 LDG.E R23, desc[UR4][R10.64+0x2c] ;  /* 0x00002c040a172981 */ /* 0x000f22000c1e1900 */
[----:B------:R-:W-:-:S03]  /*04f0*/  @P1 LOP3.LUT R4, R4, R25, RZ, 0x3c, !PT ;  /* 0x0000001904041212 */ /* 0x000fc600078e3cff */
[----:B------:R-:W4:Y:S01]  /*0500*/  @P2 LDG.E R25, desc[UR4][R10.64+0x34] ;  /* 0x000034040a192981 */ /* 0x000f22000c1e1900 */
[----:B--2---:R-:W-:-:S03]  /*0510*/  @!P0 LOP3.LUT R5, R5, R18, RZ, 0x3c, !PT ;  /* 0x0000001205058212 */ /* 0x004fc600078e3cff */
[----:B------:R-:W2:Y:S01]  /*0520*/  @P1 LDG.E R18, desc[UR4][R10.64+0x1c] ;  /* 0x00001c040a121981 */ /* 0x000ea2000c1e1900 */
[----:B---3--:R-:W-:-:S03]  /*0530*/  @P1 LOP3.LUT R3, R3, R20, RZ, 0x3c, !PT ;  /* 0x0000001403031212 */ /* 0x008fc600078e3cff */
[----:B------:R-:W3:Y:S01]  /*0540*/  @P2 LDG.E R20, desc[UR4][R10.64+0x30] ;  /* 0x000030040a142981 */ /* 0x000ee2000c1e1900 */
[----:B----4-:R-:W-:-:S03]  /*0550*/  @P2 LOP3.LUT R3, R3, R22, RZ, 0x3c, !PT ;  /* 0x0000001603032212 */ /* 0x010fc600078e3cff */
[----:B------:R-:W4:Y:S01]  /*0560*/  @P3 LDG.E R22, desc[UR4][R10.64+0x4c] ;  /* 0x00004c040a163981 */ /* 0x000f22000c1e1900 */
[----:B------:R-:W-:-:S04]  /*0570*/  @P3 LOP3.LUT R15, R15, R28, RZ, 0x3c, !PT ;  /* 0x0000001c0f0f3212 */ /* 0x000fc800078e3cff */
[----:B------:R-:W-:Y:S02]  /*0580*/  @P4 LOP3.LUT R15, R15, R26, RZ, 0x3c, !PT ;  /* 0x0000001a0f0f4212 */ /* 0x000fe400078e3cff */
[----:B------:R-:W-:Y:S01]  /*0590*/  @P1 LOP3.LUT R2, R2, R21, RZ, 0x3c, !PT ;  /* 0x0000001502021212 */ /* 0x000fe200078e3cff */
[----:B------:R-:W4:Y:S04]  /*05a0*/  @P5 LDG.E R26, desc[UR4][R10.64+0x64] ;  /* 0x000064040a1a5981 */ /* 0x000f28000c1e1900 */
[----:B------:R-:W4:Y:S01]  /*05b0*/  @P3 LDG.E R21, desc[UR4][R10.64+0x40] ;  /* 0x000040040a153981 */ /* 0x000f22000c1e1900 */
[----:B------:R-:W-:Y:S02]  /*05c0*/  @P2 LOP3.LUT R4, R4, R23, RZ, 0x3c, !PT ;  /* 0x0000001704042212 */ /* 0x000fe400078e3cff */
[----:B------:R-:W-:Y:S01]  /*05d0*/  @P2 LOP3.LUT R2, R2, R25, RZ, 0x3c, !PT ;  /* 0x0000001902022212 */ /* 0x000fe200078e3cff */
[----:B------:R-:W4:Y:S04]  /*05e0*/  @P3 LDG.E R23, desc[UR4][R10.64+0x48] ;  /* 0x000048040a173981 */ /* 0x000f28000c1e1900 */
[----:B------:R-:W4:Y:S01]  /*05f0*/  @P4 LDG.E R25, desc[UR4][R10.64+0x54] ;  /* 0x000054040a194981 */ /* 0x000f22000c1e1900 */
[----:B--2---:R-:W-:-:S03]  /*0600*/  @P1 LOP3.LUT R5, R5, R18, RZ, 0x3c, !PT ;  /* 0x0000001205051212 */ /* 0x004fc600078e3cff */
[----:B------:R-:W2:Y:S01]  /*0610*/  @P3 LDG.E R18, desc[UR4][R10.64+0x44] ;  /* 0x000044040a123981 */ /* 0x000ea2000c1e1900 */
[----:B---3--:R-:W-:-:S03]  /*0620*/  @P2 LOP3.LUT R5, R5, R20, RZ, 0x3c, !PT ;  /* 0x0000001405052212 */ /* 0x008fc600078e3cff */
[----:B------:R-:W3:Y:S01]  /*0630*/  @P4 LDG.E R20, desc[UR4][R10.64+0x58] ;  /* 0x000058040a144981 */ /* 0x000ee2000c1e1900 */
[----:B----4-:R-:W-:-:S03]  /*0640*/  @P3 LOP3.LUT R3, R3, R22, RZ, 0x3c, !PT ;  /* 0x0000001603033212 */ /* 0x010fc600078e3cff */
[----:B------:R-:W4:Y:S01]  /*0650*/  @P4 LDG.E R22, desc[UR4][R10.64+0x60] ;  /* 0x000060040a164981 */ /* 0x000f22000c1e1900 */
[----:B------:R-:W-:Y:S02]  /*0660*/  LOP3.LUT P0, RZ, R24, 0x80, RZ, 0xc0, !PT ;  /* 0x0000008018ff7812 */ /* 0x000fe4000780c0ff */
[----:B------:R-:W-:Y:S02]  /*0670*/  @P5 LOP3.LUT R15, R15, R26, RZ, 0x3c, !PT ;  /* 0x0000001a0f0f5212 */ /* 0x000fe400078e3cff */
[----:B------:R-:W4:Y:S01]  /*0680*/  @P6 LDG.E R26, desc[UR4][R10.64+0x78] ;  /* 0x000078040a1a6981 */ /* 0x000f22000c1e1900 */
[----:B------:R-:W-:-:S03]  /*0690*/  @P3 LOP3.LUT R4, R4, R21, RZ, 0x3c, !PT ;  /* 0x0000001504043212 */ /* 0x000fc600078e3cff */
[----:B------:R-:W4:Y:S01]  /*06a0*/  @P4 LDG.E R21, desc[UR4][R10.64+0x5c] ;  /* 0x00005c040a154981 */ /* 0x000f22000c1e1900 */
[----:B------:R-:W-:-:S03]  /*06b0*/  @P3 LOP3.LUT R2, R2, R23, RZ, 0x3c, !PT ;  /* 0x0000001702023212 */ /* 0x000fc600078e3cff */
[----:B------:R-:W4:Y:S01]  /*06c0*/  @P5 LDG.E R23, desc[UR4][R10.64+0x68] ;  /* 0x000068040a175981 */ /* 0x000f22000c1e1900 */
[----:B------:R-:W-:-:S03]  /*06d0*/  @P4 LOP3.LUT R4, R4, R25, RZ, 0x3c, !PT ;  /* 0x0000001904044212 */ /* 0x000fc600078e3cff */
[----:B------:R-:W4:Y:S01]  /*06e0*/  @P5 LDG.E R25, desc[UR4][R10.64+0x70] ;  /* 0x000070040a195981 */ /* 0x000f22000c1e1900 */
[----:B--2---:R-:W-:-:S03]  /*06f0*/  @P3 LOP3.LUT R5, R5, R18, RZ, 0x3c, !PT ;  /* 0x0000001205053212 */ /* 0x004fc600078e3cff */
[----:B------:R-:W2:Y:S01]  /*0700*/  @P5 LDG.E R18, desc[UR4][R10.64+0x6c] ;  /* 0x00006c040a125981 */ /* 0x000ea2000c1e1900 */
[----:B---3--:R-:W-:-:S03]  /*0710*/  @P4 LOP3.LUT R5, R5, R20, RZ, 0x3c, !PT ;  /* 0x0000001405054212 */ /* 0x008fc600078e3cff */
[----:B------:R-:W3:Y:S01]  /*0720*/  @P5 LDG.E R20, desc[UR4][R10.64+0x74] ;  /* 0x000074040a145981 */ /* 0x000ee2000c1e1900 */
[----:B----4-:R-:W-:-:S03]  /*0730*/  @P4 LOP3.LUT R3, R3, R22, RZ, 0x3c, !PT ;  /* 0x0000001603034212 */ /* 0x010fc600078e3cff */
[----:B------:R-:W4:Y:S01]  /*0740*/  @P0 LDG.E R22, desc[UR4][R10.64+0x8c] ;  /* 0x00008c040a160981 */ /* 0x000f22000c1e1900 */
[----:B------:R-:W-:-:S03]  /*0750*/  @P6 LOP3.LUT R15, R15, R26, RZ, 0x3c, !PT ;  /* 0x0000001a0f0f6212 */ /* 0x000fc600078e3cff */
        /* <DEDUP_REMOVED lines=13> */
[----:B------:R-:W-:Y:S02]  /*0830*/  @P6 LOP3.LUT R4, R4, R27, RZ, 0x3c, !PT ;  /* 0x0000001b04046212 */ /* 0x000fe400078e3cff */
[----:B------:R-:W-:Y:S02]  /*0840*/  @P6 LOP3.LUT R2, R2, R21, RZ, 0x3c, !PT ;  /* 0x0000001502026212 */ /* 0x000fe400078e3cff */
[----:B------:R-:W-:Y:S02]  /*0850*/  @P0 LOP3.LUT R4, R4, R23, RZ, 0x3c, !PT ;  /* 0x0000001704040212 */ /* 0x000fe400078e3cff */
[----:B------:R-:W-:Y:S02]  /*0860*/  @P0 LOP3.LUT R2, R2, R25, RZ, 0x3c, !PT ;  /* 0x0000001902020212 */ /* 0x000fe400078e3cff */
[----:B--2---:R-:W-:Y:S02]  /*0870*/  @P6 LOP3.LUT R5, R5, R18, RZ, 0x3c, !PT ;  /* 0x0000001205056212 */ /* 0x004fe400078e3cff */
[----:B---3--:R-:W-:-:S02]  /*0880*/  @P6 LOP3.LUT R3, R3, R20, RZ, 0x3c, !PT ;  /* 0x0000001403036212 */ /* 0x008fc400078e3cff */
[----:B----4-:R-:W-:Y:S02]  /*0890*/  @P0 LOP3.LUT R5, R5, R22, RZ, 0x3c, !PT ;  /* 0x0000001605050212 */ /* 0x010fe400078e3cff */
[----:B------:R-:W-:Y:S02]  /*08a0*/  @P0 LOP3.LUT R3, R3, R26, RZ, 0x3c, !PT ;  /* 0x0000001a03030212 */ /* 0x000fe400078e3cff */
[----:B------:R-:W-:-:S13]  /*08b0*/  R2P PR, R24.B1, 0x7f ;  /* 0x0000007f18007804 */ /* 0x000fda0000001000 */
[----:B------:R-:W2:Y:S04]  /*08c0*/  @P0 LDG.E R18, desc[UR4][R10.64+0xa0] ;  /* 0x0000a0040a120981 */ /* 0x000ea8000c1e1900 */
[----:B------:R-:W3:Y:S04]  /*08d0*/  @P1 LDG.E R22, desc[UR4][R10.64+0xb4] ;  /* 0x0000b4040a161981 */ /* 0x000ee8000c1e1900 */
[----:B------:R-:W4:Y:S04]  /*08e0*/  @P2 LDG.E R26, desc[UR4][R10.64+0xc8] ;  /* 0x0000c8040a1a2981 */ /* 0x000f28000c1e1900 */
[----:B------:R-:W4:Y:S04]  /*08f0*/  @P3 LDG.E R28, desc[UR4][R10.64+0xdc] ;  /* 0x0000dc040a1c3981 */ /* 0x000f28000c1e1900 */
[----:B------:R-:W4:Y:S04]  /*0900*/  @P0 LDG.E R23, desc[UR4][R10.64+0xa4] ;  /* 0x0000a4040a170981 */ /* 0x000f28000c1e1900 */
[----:B------:R-:W4:Y:S04]  /*0910*/  @P0 LDG.E R20, desc[UR4][R10.64+0xa8] ;  /* 0x0000a8040a140981 */ /* 0x000f28000c1e1900 */
[----:B------:R-:W4:Y:S04]  /*0920*/  @P4 LDG.E R25, desc[UR4][R10.64+0xf0] ;  /* 0x0000f0040a194981 */ /* 0x000f28000c1e1900 */
        /* <DEDUP_REMOVED lines=21> */
[----:B------:R-:W-:Y:S02]  /*0a80*/  LOP3.LUT P0, RZ, R24, 0x8000, RZ, 0xc0, !PT ;  /* 0x0000800018ff7812 */ /* 0x000fe4000780c0ff */
[----:B----4-:R-:W-:Y:S01]  /*0a90*/  @P5 LOP3.LUT R15, R15, R26, RZ, 0x3c, !PT ;  /* 0x0000001a0f0f5212 */ /* 0x010fe200078e3cff */
[----:B------:R-:W4:Y:S04]  /*0aa0*/  @P3 LDG.E R24, desc[UR4][R10.64+0xe4] ;  /* 0x0000e4040a183981 */ /* 0x000f28000c1e1900 */
[----:B------:R-:W2:Y:S01]  /*0ab0*/  @P6 LDG.E R26, desc[UR4][R10.64+0x118] ;  /* 0x000118040a1a6981 */ /* 0x000ea2000c1e1900 */
        /* <DEDUP_REMOVED lines=8> */
[----:B---3--:R-:W-:-:S03]  /*0b40*/  @P2 LOP3.LUT R3, R3, R22, RZ, 0x3c, !PT ;  /* 0x0000001603032212 */ /* 0x008fc600078e3cff */
[----:B------:R-:W3:Y:S01]  /*0b50*/  @P4 LDG.E R22, desc[UR4][R10.64+0x100] ;  /* 0x000100040a164981 */ /* 0x000ee2000c1e1900 */
[----:B--2---:R-:W-:-:S03]  /*0b60*/  @P6 LOP3.LUT R15, R15, R26, RZ, 0x3c, !PT ;  /* 0x0000001a0f0f6212 */ /* 0x004fc600078e3cff */
[----:B------:R-:W2:Y:S01]  /*0b70*/  @P0 LDG.E R26, desc[UR4][R10.64+0x12c] ;  /* 0x00012c040a1a0981 */ /* 0x000ea2000c1e1900 */
[----:B----4-:R-:W-:-:S03]  /*0b80*/  @P2 LOP3.LUT R2, R2, R23, RZ, 0x3c, !PT ;  /* 0x0000001702022212 */ /* 0x010fc600078e3cff */
[----:B------:R-:W4:Y:S01]  /*0b90*/  @P4 LDG.E R23, desc[UR4][R10.64+0xfc] ;  /* 0x0000fc040a174981 */ /* 0x000f22000c1e1900 */
[----:B------:R-:W-:-:S03]  /*0ba0*/  @P2 LOP3.LUT R5, R5, R20, RZ, 0x3c, !PT ;  /* 0x0000001405052212 */ /* 0x000fc600078e3cff */
[----:B------:R-:W4:Y:S01]  /*0bb0*/  @P4 LDG.E R20, desc[UR4][R10.64+0xf8] ;  /* 0x0000f8040a144981 */ /* 0x000f22000c1e1900 */
[----:B------:R-:W-:Y:S02]  /*0bc0*/  @P3 LOP3.LUT R2, R2, R27, RZ, 0x3c, !PT ;  /* 0x0000001b02023212 */ /* 0x000fe400078e3cff */
[----:B------:R-:W-:Y:S01]  /*0bd0*/  @P3 LOP3.LUT R4, R4, R25, RZ, 0x3c, !PT ;  /* 0x0000001904043212 */ /* 0x000fe200078e3cff */
[----:B------:R-:W4:Y:S01]  /*0be0*/  @P5 LDG.E R27, desc[UR4][R10.64+0x110] ;  /* 0x000110040a1b5981 */ /* 0x000f22000c1e1900 */
[----:B------:R-:W-:-:S03]  /*0bf0*/  @P3 LOP3.LUT R5, R5, R24, RZ, 0x3c, !PT ;  /* 0x0000001805053212 */ /* 0x000fc600078e3cff */
[----:B------:R-:W4:Y:S04]  /*0c00*/  @P5 LDG.E R25, desc[UR4][R10.64+0x108] ;  /* 0x000108040a195981 */ /* 0x000f28000c1e1900 */
        /* <DEDUP_REMOVED lines=19> */
[----:B------:R-:W-:-:S05]  /*0d40*/  VIADD R19, R19, 0x10 ;  /* 0x0000001013137836 */ /* 0x000fca0000000000 */
[----:B------:R-:W-:Y:S02]  /*0d50*/  ISETP.NE.AND P1, PT, R19, 0x20, PT ;  /* 0x000000201300780c */ /* 0x000fe40003f25270 */
[----:B------:R-:W-:Y:S02]  /*0d60*/  @P5 LOP3.LUT R3, R3, R18, RZ, 0x3c, !PT ;  /* 0x0000001203035212 */ /* 0x000fe400078e3cff */
[----:B------:R-:W-:Y:S02]  /*0d70*/  @P6 LOP3.LUT R4, R4, R21, RZ, 0x3c, !PT ;  /* 0x0000001504046212 */ /* 0x000fe400078e3cff */
[----:B---3--:R-:W-:-:S04]  /*0d80*/  @P6 LOP3.LUT R3, R3, R22, RZ, 0x3c, !PT ;  /* 0x0000001603036212 */ /* 0x008fc800078e3cff */
[----:B--2---:R-:W-:Y:S02]  /*0d90*/  @P0 LOP3.LUT R3, R3, R26, RZ, 0x3c, !PT ;  /* 0x0000001a03030212 */ /* 0x004fe400078e3cff */
[----:B----4-:R-:W-:Y:S02]  /*0da0*/  @P6 LOP3.LUT R2, R2, R23, RZ, 0x3c, !PT ;  /* 0x0000001702026212 */ /* 0x010fe400078e3cff */
[----:B------:R-:W-:Y:S02]  /*0db0*/  @P6 LOP3.LUT R5, R5, R20, RZ, 0x3c, !PT ;  /* 0x0000001405056212 */ /* 0x000fe400078e3cff */
[----:B------:R-:W-:Y:S02]  /*0dc0*/  @P0 LOP3.LUT R2, R2, R27, RZ, 0x3c, !PT ;  /* 0x0000001b02020212 */ /* 0x000fe400078e3cff */
[----:B------:R-:W-:Y:S02]  /*0dd0*/  @P0 LOP3.LUT R4, R4, R25, RZ, 0x3c, !PT ;  /* 0x0000001904040212 */ /* 0x000fe400078e3cff */
[----:B------:R-:W-:Y:S01]  /*0de0*/  @P0 LOP3.LUT R5, R5, R24, RZ, 0x3c, !PT ;  /* 0x0000001805050212 */ /* 0x000fe200078e3cff */
[----:B------:R-:W-:Y:S06]  /*0df0*/  @P1 BRA `(.L_x_48) ;  /* 0xfffffff400481947 */ /* 0x000fec000383ffff */
[----:B------:R-:W-:-:S05]  /*0e00*/  VIADD R17, R17, 0x1 ;  /* 0x0000000111117836 */ /* 0x000fca0000000000 */
[----:B------:R-:W-:-:S13]  /*0e10*/  ISETP.NE.AND P0, PT, R17, 0x5, PT ;  /* 0x000000051100780c */ /* 0x000fda0003f05270 */
[----:B------:R-:W-:Y:S05]  /*0e20*/  @P0 BRA `(.L_x_49) ;  /* 0xfffffff400300947 */ /* 0x000fea000383ffff */
[----:B------:R1:W-:Y:S01]  /*0e30*/  STG.E.64 desc[UR4][R6.64+0x8], R4 ;  /* 0x0000080406007986 */ /* 0x0003e2000c101b04 */
[----:B------:R-:W-:Y:S01]  /*0e40*/  VIADD R14, R14, 0x1 ;  /* 0x000000010e0e7836 */ /* 0x000fe20000000000 */
[----:B------:R-:W-:Y:S02]  /*0e50*/  LOP3.LUT R11, R13, 0x3, RZ, 0xc0, !PT ;  /* 0x000000030d0b7812 */ /* 0x000fe400078ec0ff */
[----:B------:R1:W-:Y:S02]  /*0e60*/  STG.E.64 desc[UR4][R6.64+0x10], R2 ;  /* 0x0000100206007986 */ /* 0x0003e4000c101b04 */
[----:B------:R-:W-:Y:S02]  /*0e70*/  ISETP.GE.U32.AND P0, PT, R14, R11, PT ;  /* 0x0000000b0e00720c */ /* 0x000fe40003f06070 */
[----:B------:R1:W-:Y:S11]  /*0e80*/  STG.E desc[UR4][R6.64+0x4], R15 ;  /* 0x0000040f06007986 */ /* 0x0003f6000c101904 */
[----:B------:R-:W-:Y:S05]  /*0e90*/  @!P0 BRA `(.L_x_50) ;  /* 0xfffffff400048947 */ /* 0x000fea000383ffff */
.L_x_47:
[----:B------:R-:W-:Y:S05]  /*0ea0*/  BSYNC.RECONVERGENT B1 ;  /* 0x0000000000017941 */ /* 0x000fea0003800200 */
.L_x_46:
[C---:B------:R-:W-:Y:S01]  /*0eb0*/  ISETP.GT.U32.AND P0, PT, R13.reuse, 0x3, PT ;  /* 0x000000030d00780c */ /* 0x040fe20003f04070 */
[----:B------:R-:W-:Y:S01]  /*0ec0*/  VIADD R12, R12, 0x1 ;  /* 0x000000010c0c7836 */ /* 0x000fe20000000000 */
[--C-:B------:R-:W-:Y:S02]  /*0ed0*/  SHF.R.U64 R13, R13, 0x2, R0.reuse ;  /* 0x000000020d0d7819 */ /* 0x100fe40000001200 */
[----:B------:R-:W-:Y:S02]  /*0ee0*/  ISETP.GT.U32.AND.EX P0, PT, R0, RZ, PT, P0 ;  /* 0x000000ff0000720c */ /* 0x000fe40003f04100 */
[----:B------:R-:W-:-:S11]  /*0ef0*/  SHF.R.U32.HI R0, RZ, 0x2, R0 ;  /* 0x00000002ff007819 */ /* 0x000fd60000011600 */
[----:B------:R-:W-:Y:S05]  /*0f00*/  @P0 BRA `(.L_x_51) ;  /* 0xfffffff000c80947 */ /* 0x000fea000383ffff */
.L_x_45:
[----:B------:R-:W-:Y:S05]  /*0f10*/  BSYNC.RECONVERGENT B0 ;  /* 0x0000000000007941 */ /* 0x000fea0003800200 */
.L_x_44:
[----:B------:R-:W-:Y:S04]  /*0f20*/  STG.E.64 desc[UR4][R6.64+0x18], RZ ;  /* 0x000018ff06007986 */ /* 0x000fe8000c101b04 */
[----:B------:R-:W-:Y:S04]  /*0f30*/  STG.E desc[UR4][R6.64+0x20], RZ ;  /* 0x000020ff06007986 */ /* 0x000fe8000c101904 */
[----:B------:R-:W-:Y:S01]  /*0f40*/  STG.E.64 desc[UR4][R6.64+0x28], RZ ;  /* 0x000028ff06007986 */ /* 0x000fe2000c101b04 */
[----:B------:R-:W-:Y:S05]  /*0f50*/  EXIT ;  /* 0x000000000000794d */ /* 0x000fea0003800000 */
.L_x_52:
        /* <DEDUP_REMOVED lines=10> */
.L_x_61:


//--------------------- .nv.global.init           --------------------------
	.section	.nv.global.init,"aw",@progbits
	.align	4
.nv.global.init:
	.type		mrg32k3aM1SubSeq,@object
	.size		mrg32k3aM1SubSeq,(mrg32k3aM2SubSeq - mrg32k3aM1SubSeq)
mrg32k3aM1SubSeq:
        /*0000*/ 	.byte	0x0b, 0xcc, 0xee, 0x04, 0x73, 0x29, 0x8b, 0x6f, 0xf6, 0x53, 0x03, 0xf6, 0x23, 0xf6, 0xea, 0xda
        /* <DEDUP_REMOVED lines=125> */
	.type		mrg32k3aM2SubSeq,@object
	.size		mrg32k3aM2SubSeq,(mrg32k3aM1 - mrg32k3aM2SubSeq)
mrg32k3aM2SubSeq:
        /* <DEDUP_REMOVED lines=126> */
	.type		mrg32k3aM1,@object
	.size		mrg32k3aM1,(mrg32k3aM1Seq - mrg32k3aM1)
mrg32k3aM1:
        /* <DEDUP_REMOVED lines=144> */
	.type		mrg32k3aM1Seq,@object
	.size		mrg32k3aM1Seq,(mrg32k3aM2 - mrg32k3aM1Seq)
mrg32k3aM1Seq:
        /* <DEDUP_REMOVED lines=144> */
	.type		mrg32k3aM2,@object
	.size		mrg32k3aM2,(mrg32k3aM2Seq - mrg32k3aM2)
mrg32k3aM2:
        /* <DEDUP_REMOVED lines=144> */
	.type		mrg32k3aM2Seq,@object
	.size		mrg32k3aM2Seq,(precalc_xorwow_matrix - mrg32k3aM2Seq)
mrg32k3aM2Seq:
        /* <DEDUP_REMOVED lines=144> */
	.type		precalc_xorwow_matrix,@object
	.size		precalc_xorwow_matrix,(precalc_xorwow_offset_matrix - precalc_xorwow_matrix)
precalc_xorwow_matrix:
        /* <DEDUP_REMOVED lines=6400> */
	.type		precalc_xorwow_offset_matrix,@object
	.size		precalc_xorwow_offset_matrix,(.L_1 - precalc_xorwow_offset_matrix)
precalc_xorwow_offset_matrix:
        /* <DEDUP_REMOVED lines=6400> */
.L_1:


//--------------------- .nv.shared.reserved.0     --------------------------
	.section	.nv.shared.reserved.0,"aw",@nobits
	.weak		__nv_reservedSMEM_offset_0_alias
	.size		__nv_reservedSMEM_offset_0_alias, 0, 64
	.other		__nv_reservedSMEM_offset_0_alias,@"STO_CUDA_RESERVED_SHARED STV_DEFAULT"
__nv_reservedSMEM_offset_0_alias:
	.zero		0
	.zero		64


//--------------------- .nv.constant0._Z16streaming_kernelP4NodeS0_ --------------------------
	.section	.nv.constant0._Z16streaming_kernelP4NodeS0_,"a",@progbits
	.sectionflags	@""
	.align	4
.nv.constant0._Z16streaming_kernelP4NodeS0_:
	.zero		912


//--------------------- .nv.constant0._Z16collision_kernelP4NodeS0_P17curandStateXORWOW --------------------------
	.section	.nv.constant0._Z16collision_kernelP4NodeS0_P17curandStateXORWOW,"a",@progbits
	.sectionflags	@""
	.align	4
.nv.constant0._Z16collision_kernelP4NodeS0_P17curandStateXORWOW:
	.zero		920


//--------------------- .nv.constant0._Z16init_grid_kernelP4NodeP17curandStateXORWOWffff --------------------------
	.section	.nv.constant0._Z16init_grid_kernelP4NodeP17curandStateXORWOWffff,"a",@progbits
	.sectionflags	@""
	.align	4
.nv.constant0._Z16init_grid_kernelP4NodeP17curandStateXORWOWffff:
	.zero		928


//--------------------- .nv.constant0._Z15init_rng_kernelP17curandStateXORWOWm --------------------------
	.section	.nv.constant0._Z15init_rng_kernelP17curandStateXORWOWm,"a",@progbits
	.sectionflags	@""
	.align	4
.nv.constant0._Z15init_rng_kernelP17curandStateXORWOWm:
	.zero		912


//--------------------- SYMBOLS --------------------------

	.type		.nv.reservedSmem.offset0,@object
	.size		.nv.reservedSmem.offset0,0x4
